//
// Generated by NVIDIA NVVM Compiler
//
// Compiler Build ID: CL-36424714
// Cuda compilation tools, release 13.0, V13.0.88
// Based on NVVM 20.0.0
//

.version 9.0
.target sm_100
.address_size 64

	// .globl	_Z13PictureKernelP5pixelS0_PlS1_S1_ii

.visible .entry _Z13PictureKernelP5pixelS0_PlS1_S1_ii(
	.param .u64 .ptr .align 1 _Z13PictureKernelP5pixelS0_PlS1_S1_ii_param_0,
	.param .u64 .ptr .align 1 _Z13PictureKernelP5pixelS0_PlS1_S1_ii_param_1,
	.param .u64 .ptr .align 1 _Z13PictureKernelP5pixelS0_PlS1_S1_ii_param_2,
	.param .u64 .ptr .align 1 _Z13PictureKernelP5pixelS0_PlS1_S1_ii_param_3,
	.param .u64 .ptr .align 1 _Z13PictureKernelP5pixelS0_PlS1_S1_ii_param_4,
	.param .u32 _Z13PictureKernelP5pixelS0_PlS1_S1_ii_param_5,
	.param .u32 _Z13PictureKernelP5pixelS0_PlS1_S1_ii_param_6
)
{
	.reg .pred 	%p<19>;
	.reg .b16 	%rs<16>;
	.reg .b32 	%r<331>;
	.reg .b64 	%rd<214>;

	ld.param.u64 	%rd16, [_Z13PictureKernelP5pixelS0_PlS1_S1_ii_param_0];
	ld.param.u64 	%rd11, [_Z13PictureKernelP5pixelS0_PlS1_S1_ii_param_1];
	ld.param.u64 	%rd12, [_Z13PictureKernelP5pixelS0_PlS1_S1_ii_param_2];
	ld.param.u64 	%rd13, [_Z13PictureKernelP5pixelS0_PlS1_S1_ii_param_3];
	ld.param.u64 	%rd14, [_Z13PictureKernelP5pixelS0_PlS1_S1_ii_param_4];
	ld.param.u32 	%r49, [_Z13PictureKernelP5pixelS0_PlS1_S1_ii_param_5];
	cvta.to.global.u64 	%rd17, %rd16;
	mov.u32 	%r50, %ctaid.x;
	mov.u32 	%r51, %ntid.x;
	mov.u32 	%r52, %tid.x;
	mad.lo.s32 	%r53, %r50, %r51, %r52;
	mov.u32 	%r54, %ctaid.y;
	mov.u32 	%r55, %ntid.y;
	mov.u32 	%r56, %tid.y;
	mad.lo.s32 	%r57, %r54, %r55, %r56;
	add.s32 	%r58, %r57, %r53;
	rem.s32 	%r1, %r58, %r49;
	add.s32 	%r2, %r58, %r53;
	mad.lo.s32 	%r3, %r49, %r57, %r53;
	mul.wide.s32 	%rd18, %r3, 3;
	add.s64 	%rd1, %rd17, %rd18;
	ld.global.u8 	%rs1, [%rd1];
	setp.eq.s16 	%p1, %rs1, 0;
	mov.b64 	%rd211, 100000000;
	@%p1 bra 	$L__BB0_4;
	cvt.u32.u16 	%r313, %rs1;
	mov.b32 	%r315, 1;
	mov.b32 	%r314, 0;
$L__BB0_2:
	and.b32  	%r61, %r313, 1;
	setp.eq.b32 	%p2, %r61, 1;
	selp.b32 	%r62, %r315, 0, %p2;
	add.s32 	%r314, %r62, %r314;
	shr.u32 	%r9, %r313, 1;
	mul.lo.s32 	%r315, %r315, 10;
	setp.gt.u32 	%p3, %r313, 1;
	mov.u32 	%r313, %r9;
	@%p3 bra 	$L__BB0_2;
	add.s32 	%r63, %r314, 100000000;
	cvt.u64.u32 	%rd211, %r63;
$L__BB0_4:
	cvta.to.global.u64 	%rd20, %rd12;
	mul.wide.s32 	%rd21, %r3, 8;
	add.s64 	%rd4, %rd20, %rd21;
	st.global.u64 	[%rd4], %rd211;
	ld.global.u8 	%rs2, [%rd1+1];
	setp.eq.s16 	%p4, %rs2, 0;
	mov.b64 	%rd212, 100000000;
	@%p4 bra 	$L__BB0_8;
	cvt.u32.u16 	%r316, %rs2;
	mov.b32 	%r318, 1;
	mov.b32 	%r317, 0;
$L__BB0_6:
	and.b32  	%r66, %r316, 1;
	setp.eq.b32 	%p5, %r66, 1;
	selp.b32 	%r67, %r318, 0, %p5;
	add.s32 	%r317, %r67, %r317;
	shr.u32 	%r16, %r316, 1;
	mul.lo.s32 	%r318, %r318, 10;
	setp.gt.u32 	%p6, %r316, 1;
	mov.u32 	%r316, %r16;
	@%p6 bra 	$L__BB0_6;
	add.s32 	%r68, %r317, 100000000;
	cvt.u64.u32 	%rd212, %r68;
$L__BB0_8:
	cvta.to.global.u64 	%rd23, %rd13;
	add.s64 	%rd7, %rd23, %rd21;
	st.global.u64 	[%rd7], %rd212;
	ld.global.u8 	%rs3, [%rd1+2];
	setp.eq.s16 	%p7, %rs3, 0;
	mov.b64 	%rd213, 100000000;
	@%p7 bra 	$L__BB0_12;
	cvt.u32.u16 	%r319, %rs3;
	mov.b32 	%r321, 1;
	mov.b32 	%r320, 0;
$L__BB0_10:
	and.b32  	%r71, %r319, 1;
	setp.eq.b32 	%p8, %r71, 1;
	selp.b32 	%r72, %r321, 0, %p8;
	add.s32 	%r320, %r72, %r320;
	shr.u32 	%r23, %r319, 1;
	mul.lo.s32 	%r321, %r321, 10;
	setp.gt.u32 	%p9, %r319, 1;
	mov.u32 	%r319, %r23;
	@%p9 bra 	$L__BB0_10;
	add.s32 	%r73, %r320, 100000000;
	cvt.u64.u32 	%rd213, %r73;
$L__BB0_12:
	cvta.to.global.u64 	%rd25, %rd14;
	add.s64 	%rd10, %rd25, %rd21;
	st.global.u64 	[%rd10], %rd213;
	ld.global.u64 	%rd27, [%rd4];
	mul.hi.s64 	%rd28, %rd27, -2972493582642298179;
	add.s64 	%rd29, %rd28, %rd27;
	shr.s64 	%rd30, %rd29, 23;
	shr.u64 	%rd31, %rd29, 63;
	cvt.u32.u64 	%r74, %rd31;
	cvt.u32.u64 	%r75, %rd30;
	add.s32 	%r76, %r75, %r74;
	mul.hi.s32 	%r77, %r76, 1717986919;
	shr.u32 	%r78, %r77, 31;
	shr.s32 	%r79, %r77, 2;
	add.s32 	%r80, %r79, %r78;
	mul.lo.s32 	%r81, %r80, 10;
	sub.s32 	%r82, %r76, %r81;
	mul.hi.s64 	%rd32, %rd27, 4835703278458516699;
	shr.s64 	%rd33, %rd32, 18;
	shr.u64 	%rd34, %rd32, 63;
	cvt.u32.u64 	%r83, %rd34;
	cvt.u32.u64 	%r84, %rd33;
	add.s32 	%r85, %r84, %r83;
	mul.hi.s32 	%r86, %r85, 1717986919;
	shr.u32 	%r87, %r86, 31;
	shr.s32 	%r88, %r86, 2;
	add.s32 	%r89, %r88, %r87;
	mul.lo.s32 	%r90, %r89, 10;
	sub.s32 	%r91, %r85, %r90;
	mul.hi.s64 	%rd35, %rd27, 3022314549036572937;
	shr.s64 	%rd36, %rd35, 14;
	shr.u64 	%rd37, %rd35, 63;
	cvt.u32.u64 	%r92, %rd37;
	cvt.u32.u64 	%r93, %rd36;
	add.s32 	%r94, %r93, %r92;
	mul.hi.s32 	%r95, %r94, 1717986919;
	shr.u32 	%r96, %r95, 31;
	shr.s32 	%r97, %r95, 2;
	add.s32 	%r98, %r97, %r96;
	mul.lo.s32 	%r99, %r98, 10;
	sub.s32 	%r100, %r94, %r99;
	mul.hi.s64 	%rd38, %rd27, 3777893186295716171;
	shr.s64 	%rd39, %rd38, 11;
	shr.u64 	%rd40, %rd38, 63;
	cvt.u32.u64 	%r101, %rd40;
	cvt.u32.u64 	%r102, %rd39;
	add.s32 	%r103, %r102, %r101;
	mul.hi.s32 	%r104, %r103, 1717986919;
	shr.u32 	%r105, %r104, 31;
	shr.s32 	%r106, %r104, 2;
	add.s32 	%r107, %r106, %r105;
	mul.lo.s32 	%r108, %r107, 10;
	sub.s32 	%r109, %r103, %r108;
	mul.hi.s64 	%rd41, %rd27, -6640827866535438581;
	add.s64 	%rd42, %rd41, %rd27;
	shr.s64 	%rd43, %rd42, 6;
	shr.u64 	%rd44, %rd42, 63;
	cvt.u32.u64 	%r110, %rd44;
	cvt.u32.u64 	%r111, %rd43;
	add.s32 	%r112, %r111, %r110;
	mul.hi.s32 	%r113, %r112, 1717986919;
	shr.u32 	%r114, %r113, 31;
	shr.u32 	%r115, %r113, 2;
	add.s32 	%r116, %r115, %r114;
	mul.lo.s32 	%r117, %r116, 10;
	sub.s32 	%r118, %r112, %r117;
	mul.hi.s64 	%rd45, %rd27, 7378697629483820647;
	shr.u64 	%rd46, %rd45, 63;
	shr.s64 	%rd47, %rd45, 2;
	add.s64 	%rd48, %rd47, %rd46;
	cvt.u32.u64 	%r119, %rd48;
	mul.hi.s32 	%r120, %r119, 1717986919;
	shr.u32 	%r121, %r120, 31;
	shr.s32 	%r122, %r120, 2;
	add.s32 	%r123, %r122, %r121;
	mul.lo.s32 	%r124, %r123, 10;
	sub.s32 	%r125, %r119, %r124;
	mul.lo.s64 	%rd49, %rd48, 10;
	xor.b32  	%r126, %r91, %r82;
	xor.b32  	%r127, %r100, %r126;
	xor.b32  	%r128, %r109, %r126;
	xor.b32  	%r129, %r100, %r82;
	xor.b32  	%r130, %r129, %r109;
	mul.lo.s32 	%r131, %r125, -10;
	mad.lo.s32 	%r132, %r118, -100, %r131;
	mul.lo.s32 	%r133, %r128, 10;
	cvt.s64.s32 	%rd50, %r133;
	cvt.s64.s32 	%rd51, %r130;
	mad.lo.s32 	%r134, %r127, 100, %r132;
	cvt.s64.s32 	%rd52, %r134;
	sub.s64 	%rd53, %rd49, %rd27;
	add.s64 	%rd54, %rd52, %rd53;
	add.s64 	%rd55, %rd54, %rd27;
	add.s64 	%rd56, %rd55, %rd51;
	add.s64 	%rd57, %rd56, %rd50;
	st.global.u64 	[%rd4], %rd57;
	ld.global.u64 	%rd58, [%rd7];
	mul.hi.s64 	%rd59, %rd58, -2972493582642298179;
	add.s64 	%rd60, %rd59, %rd58;
	shr.s64 	%rd61, %rd60, 23;
	shr.u64 	%rd62, %rd60, 63;
	cvt.u32.u64 	%r135, %rd62;
	cvt.u32.u64 	%r136, %rd61;
	add.s32 	%r137, %r136, %r135;
	mul.hi.s32 	%r138, %r137, 1717986919;
	shr.u32 	%r139, %r138, 31;
	shr.s32 	%r140, %r138, 2;
	add.s32 	%r141, %r140, %r139;
	mul.lo.s32 	%r142, %r141, 10;
	sub.s32 	%r143, %r137, %r142;
	mul.hi.s64 	%rd63, %rd58, 4835703278458516699;
	shr.s64 	%rd64, %rd63, 18;
	shr.u64 	%rd65, %rd63, 63;
	cvt.u32.u64 	%r144, %rd65;
	cvt.u32.u64 	%r145, %rd64;
	add.s32 	%r146, %r145, %r144;
	mul.hi.s32 	%r147, %r146, 1717986919;
	shr.u32 	%r148, %r147, 31;
	shr.s32 	%r149, %r147, 2;
	add.s32 	%r150, %r149, %r148;
	mul.lo.s32 	%r151, %r150, 10;
	sub.s32 	%r152, %r146, %r151;
	mul.hi.s64 	%rd66, %rd58, 3022314549036572937;
	shr.s64 	%rd67, %rd66, 14;
	shr.u64 	%rd68, %rd66, 63;
	cvt.u32.u64 	%r153, %rd68;
	cvt.u32.u64 	%r154, %rd67;
	add.s32 	%r155, %r154, %r153;
	mul.hi.s32 	%r156, %r155, 1717986919;
	shr.u32 	%r157, %r156, 31;
	shr.s32 	%r158, %r156, 2;
	add.s32 	%r159, %r158, %r157;
	mul.lo.s32 	%r160, %r159, 10;
	sub.s32 	%r161, %r155, %r160;
	mul.hi.s64 	%rd69, %rd58, 3777893186295716171;
	shr.s64 	%rd70, %rd69, 11;
	shr.u64 	%rd71, %rd69, 63;
	cvt.u32.u64 	%r162, %rd71;
	cvt.u32.u64 	%r163, %rd70;
	add.s32 	%r164, %r163, %r162;
	mul.hi.s32 	%r165, %r164, 1717986919;
	shr.u32 	%r166, %r165, 31;
	shr.s32 	%r167, %r165, 2;
	add.s32 	%r168, %r167, %r166;
	mul.lo.s32 	%r169, %r168, 10;
	sub.s32 	%r170, %r164, %r169;
	mul.hi.s64 	%rd72, %rd58, -6640827866535438581;
	add.s64 	%rd73, %rd72, %rd58;
	shr.s64 	%rd74, %rd73, 6;
	shr.u64 	%rd75, %rd73, 63;
	cvt.u32.u64 	%r171, %rd75;
	cvt.u32.u64 	%r172, %rd74;
	add.s32 	%r173, %r172, %r171;
	mul.hi.s32 	%r174, %r173, 1717986919;
	shr.u32 	%r175, %r174, 31;
	shr.u32 	%r176, %r174, 2;
	add.s32 	%r177, %r176, %r175;
	mul.lo.s32 	%r178, %r177, 10;
	sub.s32 	%r179, %r173, %r178;
	mul.hi.s64 	%rd76, %rd58, 7378697629483820647;
	shr.u64 	%rd77, %rd76, 63;
	shr.s64 	%rd78, %rd76, 2;
	add.s64 	%rd79, %rd78, %rd77;
	cvt.u32.u64 	%r180, %rd79;
	mul.hi.s32 	%r181, %r180, 1717986919;
	shr.u32 	%r182, %r181, 31;
	shr.s32 	%r183, %r181, 2;
	add.s32 	%r184, %r183, %r182;
	mul.lo.s32 	%r185, %r184, 10;
	sub.s32 	%r186, %r180, %r185;
	mul.lo.s64 	%rd80, %rd79, 10;
	xor.b32  	%r187, %r152, %r143;
	xor.b32  	%r188, %r187, %r161;
	xor.b32  	%r189, %r170, %r187;
	xor.b32  	%r190, %r161, %r143;
	xor.b32  	%r191, %r190, %r170;
	mul.lo.s32 	%r192, %r186, -10;
	mad.lo.s32 	%r193, %r179, -100, %r192;
	cvt.s64.s32 	%rd81, %r193;
	sub.s64 	%rd82, %rd80, %rd58;
	add.s64 	%rd83, %rd81, %rd82;
	add.s64 	%rd84, %rd83, %rd58;
	mul.lo.s32 	%r194, %r188, 100;
	cvt.s64.s32 	%rd85, %r194;
	add.s64 	%rd86, %rd84, %rd85;
	mul.lo.s32 	%r195, %r189, 10;
	cvt.s64.s32 	%rd87, %r195;
	cvt.s64.s32 	%rd88, %r191;
	add.s64 	%rd89, %rd86, %rd88;
	add.s64 	%rd90, %rd89, %rd87;
	st.global.u64 	[%rd7], %rd90;
	ld.global.u64 	%rd91, [%rd10];
	mul.hi.s64 	%rd92, %rd91, -2972493582642298179;
	add.s64 	%rd93, %rd92, %rd91;
	shr.s64 	%rd94, %rd93, 23;
	shr.u64 	%rd95, %rd93, 63;
	cvt.u32.u64 	%r196, %rd95;
	cvt.u32.u64 	%r197, %rd94;
	add.s32 	%r198, %r197, %r196;
	mul.hi.s32 	%r199, %r198, 1717986919;
	shr.u32 	%r200, %r199, 31;
	shr.s32 	%r201, %r199, 2;
	add.s32 	%r202, %r201, %r200;
	mul.lo.s32 	%r203, %r202, 10;
	sub.s32 	%r204, %r198, %r203;
	mul.hi.s64 	%rd96, %rd91, 4835703278458516699;
	shr.s64 	%rd97, %rd96, 18;
	shr.u64 	%rd98, %rd96, 63;
	cvt.u32.u64 	%r205, %rd98;
	cvt.u32.u64 	%r206, %rd97;
	add.s32 	%r207, %r206, %r205;
	mul.hi.s32 	%r208, %r207, 1717986919;
	shr.u32 	%r209, %r208, 31;
	shr.s32 	%r210, %r208, 2;
	add.s32 	%r211, %r210, %r209;
	mul.lo.s32 	%r212, %r211, 10;
	sub.s32 	%r213, %r207, %r212;
	mul.hi.s64 	%rd99, %rd91, 3022314549036572937;
	shr.s64 	%rd100, %rd99, 14;
	shr.u64 	%rd101, %rd99, 63;
	cvt.u32.u64 	%r214, %rd101;
	cvt.u32.u64 	%r215, %rd100;
	add.s32 	%r216, %r215, %r214;
	mul.hi.s32 	%r217, %r216, 1717986919;
	shr.u32 	%r218, %r217, 31;
	shr.s32 	%r219, %r217, 2;
	add.s32 	%r220, %r219, %r218;
	mul.lo.s32 	%r221, %r220, 10;
	sub.s32 	%r222, %r216, %r221;
	mul.hi.s64 	%rd102, %rd91, 3777893186295716171;
	shr.s64 	%rd103, %rd102, 11;
	shr.u64 	%rd104, %rd102, 63;
	cvt.u32.u64 	%r223, %rd104;
	cvt.u32.u64 	%r224, %rd103;
	add.s32 	%r225, %r224, %r223;
	mul.hi.s32 	%r226, %r225, 1717986919;
	shr.u32 	%r227, %r226, 31;
	shr.s32 	%r228, %r226, 2;
	add.s32 	%r229, %r228, %r227;
	mul.lo.s32 	%r230, %r229, 10;
	sub.s32 	%r231, %r225, %r230;
	mul.hi.s64 	%rd105, %rd91, -6640827866535438581;
	add.s64 	%rd106, %rd105, %rd91;
	shr.s64 	%rd107, %rd106, 6;
	shr.u64 	%rd108, %rd106, 63;
	cvt.u32.u64 	%r232, %rd108;
	cvt.u32.u64 	%r233, %rd107;
	add.s32 	%r234, %r233, %r232;
	mul.hi.s32 	%r235, %r234, 1717986919;
	shr.u32 	%r236, %r235, 31;
	shr.u32 	%r237, %r235, 2;
	add.s32 	%r238, %r237, %r236;
	mul.lo.s32 	%r239, %r238, 10;
	sub.s32 	%r240, %r234, %r239;
	mul.hi.s64 	%rd109, %rd91, 7378697629483820647;
	shr.u64 	%rd110, %rd109, 63;
	shr.s64 	%rd111, %rd109, 2;
	add.s64 	%rd112, %rd111, %rd110;
	cvt.u32.u64 	%r241, %rd112;
	mul.hi.s32 	%r242, %r241, 1717986919;
	shr.u32 	%r243, %r242, 31;
	shr.s32 	%r244, %r242, 2;
	add.s32 	%r245, %r244, %r243;
	mul.lo.s32 	%r246, %r245, 10;
	sub.s32 	%r247, %r241, %r246;
	mul.lo.s64 	%rd113, %rd112, 10;
	xor.b32  	%r248, %r213, %r204;
	xor.b32  	%r249, %r248, %r222;
	xor.b32  	%r250, %r231, %r248;
	xor.b32  	%r251, %r222, %r204;
	xor.b32  	%r252, %r251, %r231;
	mul.lo.s32 	%r253, %r247, -10;
	mad.lo.s32 	%r254, %r240, -100, %r253;
	cvt.s64.s32 	%rd114, %r254;
	sub.s64 	%rd115, %rd113, %rd91;
	add.s64 	%rd116, %rd114, %rd115;
	add.s64 	%rd117, %rd116, %rd91;
	mul.lo.s32 	%r255, %r249, 100;
	cvt.s64.s32 	%rd118, %r255;
	add.s64 	%rd119, %rd117, %rd118;
	mul.lo.s32 	%r256, %r250, 10;
	cvt.s64.s32 	%rd120, %r256;
	cvt.s64.s32 	%rd121, %r252;
	add.s64 	%rd122, %rd119, %rd121;
	add.s64 	%rd123, %rd122, %rd120;
	st.global.u64 	[%rd10], %rd123;
	ld.global.u64 	%rd124, [%rd4];
	mul.hi.s64 	%rd125, %rd124, -6640827866535438581;
	add.s64 	%rd126, %rd125, %rd124;
	shr.u64 	%rd127, %rd126, 63;
	shr.s64 	%rd128, %rd126, 6;
	add.s64 	%rd129, %rd128, %rd127;
	mul.hi.s64 	%rd130, %rd129, 7378697629483820647;
	shr.u64 	%rd131, %rd130, 63;
	shr.s64 	%rd132, %rd130, 2;
	add.s64 	%rd133, %rd132, %rd131;
	mul.lo.s64 	%rd134, %rd133, 10;
	sub.s64 	%rd135, %rd129, %rd134;
	mul.hi.s64 	%rd136, %rd124, 7378697629483820647;
	shr.u64 	%rd137, %rd136, 63;
	shr.s64 	%rd138, %rd136, 2;
	add.s64 	%rd139, %rd138, %rd137;
	mul.hi.s64 	%rd140, %rd139, 7378697629483820647;
	shr.u64 	%rd141, %rd140, 63;
	shr.s64 	%rd142, %rd140, 2;
	add.s64 	%rd143, %rd142, %rd141;
	mul.lo.s64 	%rd144, %rd143, 10;
	sub.s64 	%rd145, %rd139, %rd144;
	mul.lo.s64 	%rd146, %rd139, 10;
	sub.s64 	%rd147, %rd124, %rd146;
	mad.lo.s64 	%rd148, %rd147, 10, %rd146;
	add.s64 	%rd149, %rd148, %rd135;
	mad.lo.s64 	%rd150, %rd135, -100, %rd149;
	mad.lo.s64 	%rd151, %rd145, 90, %rd150;
	st.global.u64 	[%rd4], %rd151;
	ld.global.u64 	%rd152, [%rd7];
	mul.hi.s64 	%rd153, %rd152, -6640827866535438581;
	add.s64 	%rd154, %rd153, %rd152;
	shr.u64 	%rd155, %rd154, 63;
	shr.s64 	%rd156, %rd154, 6;
	add.s64 	%rd157, %rd156, %rd155;
	mul.hi.s64 	%rd158, %rd157, 7378697629483820647;
	shr.u64 	%rd159, %rd158, 63;
	shr.s64 	%rd160, %rd158, 2;
	add.s64 	%rd161, %rd160, %rd159;
	mul.lo.s64 	%rd162, %rd161, 10;
	sub.s64 	%rd163, %rd157, %rd162;
	mul.hi.s64 	%rd164, %rd152, 7378697629483820647;
	shr.u64 	%rd165, %rd164, 63;
	shr.s64 	%rd166, %rd164, 2;
	add.s64 	%rd167, %rd166, %rd165;
	mul.hi.s64 	%rd168, %rd167, 7378697629483820647;
	shr.u64 	%rd169, %rd168, 63;
	shr.s64 	%rd170, %rd168, 2;
	add.s64 	%rd171, %rd170, %rd169;
	mul.lo.s64 	%rd172, %rd171, 10;
	sub.s64 	%rd173, %rd167, %rd172;
	mul.lo.s64 	%rd174, %rd167, 10;
	sub.s64 	%rd175, %rd152, %rd174;
	mad.lo.s64 	%rd176, %rd175, 10, %rd174;
	add.s64 	%rd177, %rd176, %rd163;
	mad.lo.s64 	%rd178, %rd163, -100, %rd177;
	mad.lo.s64 	%rd179, %rd173, 90, %rd178;
	st.global.u64 	[%rd7], %rd179;
	ld.global.u64 	%rd180, [%rd10];
	mul.hi.s64 	%rd181, %rd180, -6640827866535438581;
	add.s64 	%rd182, %rd181, %rd180;
	shr.u64 	%rd183, %rd182, 63;
	shr.s64 	%rd184, %rd182, 6;
	add.s64 	%rd185, %rd184, %rd183;
	mul.hi.s64 	%rd186, %rd185, 7378697629483820647;
	shr.u64 	%rd187, %rd186, 63;
	shr.s64 	%rd188, %rd186, 2;
	add.s64 	%rd189, %rd188, %rd187;
	mul.lo.s64 	%rd190, %rd189, 10;
	sub.s64 	%rd191, %rd185, %rd190;
	mul.hi.s64 	%rd192, %rd180, 7378697629483820647;
	shr.u64 	%rd193, %rd192, 63;
	shr.s64 	%rd194, %rd192, 2;
	add.s64 	%rd195, %rd194, %rd193;
	mul.hi.s64 	%rd196, %rd195, 7378697629483820647;
	shr.u64 	%rd197, %rd196, 63;
	shr.s64 	%rd198, %rd196, 2;
	add.s64 	%rd199, %rd198, %rd197;
	mul.lo.s64 	%rd200, %rd199, 10;
	sub.s64 	%rd201, %rd195, %rd200;
	mul.lo.s64 	%rd202, %rd195, 10;
	sub.s64 	%rd203, %rd180, %rd202;
	mad.lo.s64 	%rd204, %rd203, 10, %rd202;
	add.s64 	%rd205, %rd204, %rd191;
	mad.lo.s64 	%rd206, %rd191, -100, %rd205;
	mad.lo.s64 	%rd207, %rd201, 90, %rd206;
	st.global.u64 	[%rd10], %rd207;
	ld.global.u32 	%r257, [%rd4];
	add.s32 	%r324, %r257, -100000000;
	setp.eq.s32 	%p10, %r324, 0;
	mov.b16 	%rs13, 0;
	@%p10 bra 	$L__BB0_16;
	mul.hi.s32 	%r259, %r324, 1717986919;
	shr.u32 	%r260, %r259, 31;
	shr.s32 	%r261, %r259, 2;
	add.s32 	%r262, %r261, %r260;
	mul.lo.s32 	%r263, %r262, 10;
	sub.s32 	%r323, %r324, %r263;
	mov.b32 	%r322, 1;
$L__BB0_14:
	mov.u32 	%r28, %r323;
	shl.b32 	%r264, %r322, 1;
	mul.hi.s32 	%r265, %r324, 1717986919;
	shr.u32 	%r266, %r265, 31;
	shr.s32 	%r267, %r265, 2;
	add.s32 	%r30, %r267, %r266;
	mul.hi.s32 	%r268, %r30, 1717986919;
	shr.u32 	%r269, %r268, 31;
	shr.s32 	%r270, %r268, 2;
	add.s32 	%r271, %r270, %r269;
	mul.lo.s32 	%r272, %r271, 10;
	sub.s32 	%r273, %r30, %r272;
	mad.lo.s32 	%r323, %r273, %r264, %r28;
	setp.eq.s32 	%p11, %r322, 0;
	selp.b32 	%r322, 1, %r264, %p11;
	add.s32 	%r274, %r324, 9;
	setp.gt.u32 	%p12, %r274, 18;
	mov.u32 	%r324, %r30;
	@%p12 bra 	$L__BB0_14;
	cvt.u16.u32 	%rs13, %r28;
$L__BB0_16:
	st.global.u8 	[%rd1], %rs13;
	ld.global.u32 	%r275, [%rd7];
	add.s32 	%r327, %r275, -100000000;
	setp.eq.s32 	%p13, %r327, 0;
	mov.b16 	%rs14, 0;
	@%p13 bra 	$L__BB0_20;
	mul.hi.s32 	%r277, %r327, 1717986919;
	shr.u32 	%r278, %r277, 31;
	shr.s32 	%r279, %r277, 2;
	add.s32 	%r280, %r279, %r278;
	mul.lo.s32 	%r281, %r280, 10;
	sub.s32 	%r326, %r327, %r281;
	mov.b32 	%r325, 1;
$L__BB0_18:
	mov.u32 	%r36, %r326;
	shl.b32 	%r282, %r325, 1;
	mul.hi.s32 	%r283, %r327, 1717986919;
	shr.u32 	%r284, %r283, 31;
	shr.s32 	%r285, %r283, 2;
	add.s32 	%r38, %r285, %r284;
	mul.hi.s32 	%r286, %r38, 1717986919;
	shr.u32 	%r287, %r286, 31;
	shr.s32 	%r288, %r286, 2;
	add.s32 	%r289, %r288, %r287;
	mul.lo.s32 	%r290, %r289, 10;
	sub.s32 	%r291, %r38, %r290;
	mad.lo.s32 	%r326, %r291, %r282, %r36;
	setp.eq.s32 	%p14, %r325, 0;
	selp.b32 	%r325, 1, %r282, %p14;
	add.s32 	%r292, %r327, 9;
	setp.gt.u32 	%p15, %r292, 18;
	mov.u32 	%r327, %r38;
	@%p15 bra 	$L__BB0_18;
	cvt.u16.u32 	%rs14, %r36;
$L__BB0_20:
	st.global.u8 	[%rd1+1], %rs14;
	ld.global.u32 	%r293, [%rd10];
	add.s32 	%r330, %r293, -100000000;
	setp.eq.s32 	%p16, %r330, 0;
	mov.b16 	%rs15, 0;
	@%p16 bra 	$L__BB0_24;
	mul.hi.s32 	%r295, %r330, 1717986919;
	shr.u32 	%r296, %r295, 31;
	shr.s32 	%r297, %r295, 2;
	add.s32 	%r298, %r297, %r296;
	mul.lo.s32 	%r299, %r298, 10;
	sub.s32 	%r329, %r330, %r299;
	mov.b32 	%r328, 1;
$L__BB0_22:
	mov.u32 	%r44, %r329;
	shl.b32 	%r300, %r328, 1;
	mul.hi.s32 	%r301, %r330, 1717986919;
	shr.u32 	%r302, %r301, 31;
	shr.s32 	%r303, %r301, 2;
	add.s32 	%r46, %r303, %r302;
	mul.hi.s32 	%r304, %r46, 1717986919;
	shr.u32 	%r305, %r304, 31;
	shr.s32 	%r306, %r304, 2;
	add.s32 	%r307, %r306, %r305;
	mul.lo.s32 	%r308, %r307, 10;
	sub.s32 	%r309, %r46, %r308;
	mad.lo.s32 	%r329, %r309, %r300, %r44;
	setp.eq.s32 	%p17, %r328, 0;
	selp.b32 	%r328, 1, %r300, %p17;
	add.s32 	%r310, %r330, 9;
	setp.gt.u32 	%p18, %r310, 18;
	mov.u32 	%r330, %r46;
	@%p18 bra 	$L__BB0_22;
	cvt.u16.u32 	%rs15, %r44;
$L__BB0_24:
	cvta.to.global.u64 	%rd208, %rd11;
	st.global.u8 	[%rd1+2], %rs15;
	rem.s32 	%r311, %r2, %r49;
	mad.lo.s32 	%r312, %r1, %r49, %r311;
	mul.wide.s32 	%rd209, %r312, 3;
	add.s64 	%rd210, %rd208, %rd209;
	st.global.u8 	[%rd210], %rs13;
	st.global.u8 	[%rd210+1], %rs14;
	st.global.u8 	[%rd210+2], %rs15;
	ret;

}


// ===== COMPILED SASS (sm_100) =====

	.target	sm_100

	.elftype	@"ET_EXEC"


//--------------------- .note.nv.tkinfo           --------------------------
	.section	.note.nv.tkinfo,"",@"SHT_NOTE"
	.sectionflags	@"SHF_NOTE_NV_TKINFO"
	.tkinfo
        /*0018*/ 	.word	0x00000002
        /*0030*/ 	.string	""
        /*0030*/ 	.string	"ptxas"
        /*0030*/ 	.string	"Cuda compilation tools, release 13.0, V13.0.88"
        /*0030*/ 	.string	"Build cuda_13.0.r13.0/compiler.36424714_0"
        /*0030*/ 	.string	"-arch sm_100 -m 64 "



//--------------------- .note.nv.cuinfo           --------------------------
	.section	.note.nv.cuinfo,"",@"SHT_NOTE"
	.sectionflags	@"SHF_NOTE_NV_CUINFO"
        /*0018*/ 	.short	0x0002
        /*001a*/ 	.short	0x0064
        /*001c*/ 	.short	0x0082
	.zero		2


//--------------------- .nv.info                  --------------------------
	.section	.nv.info,"",@"SHT_CUDA_INFO"
	.align	4


	//----- nvinfo : EIATTR_REGCOUNT
	.align		4
        /*0000*/ 	.byte	0x04, 0x2f
        /*0002*/ 	.short	(.L_1 - .L_0)
	.align		4
.L_0:
        /*0004*/ 	.word	index@(_Z13PictureKernelP5pixelS0_PlS1_S1_ii)
        /*0008*/ 	.word	0x00000020


	//----- nvinfo : EIATTR_FRAME_SIZE
	.align		4
.L_1:
        /*000c*/ 	.byte	0x04, 0x11
        /*000e*/ 	.short	(.L_3 - .L_2)
	.align		4
.L_2:
        /*0010*/ 	.word	index@(_Z13PictureKernelP5pixelS0_PlS1_S1_ii)
        /*0014*/ 	.word	0x00000000


	//----- nvinfo : EIATTR_MIN_STACK_SIZE
	.align		4
.L_3:
        /*0018*/ 	.byte	0x04, 0x12
        /*001a*/ 	.short	(.L_5 - .L_4)
	.align		4
.L_4:
        /*001c*/ 	.word	index@(_Z13PictureKernelP5pixelS0_PlS1_S1_ii)
        /*0020*/ 	.word	0x00000000
.L_5:


//--------------------- .nv.compat                --------------------------
	.section	.nv.compat,"",@"SHT_CUDA_COMPAT_INFO"
	.align	4
        /*0000*/ 	.byte	0x02, 0x09, 0x00, 0x00, 0x02, 0x02, 0x01, 0x00, 0x02, 0x05, 0x05, 0x00, 0x03, 0x07, 0x01, 0x01
        /*0010*/ 	.byte	0x02, 0x03, 0x00, 0x00, 0x02, 0x06, 0x01, 0x00, 0x04, 0x0b, 0x08, 0x00, 0x09, 0x00, 0x00, 0x00
        /*0020*/ 	.byte	0x00, 0x00, 0x00, 0x00


//--------------------- .nv.info._Z13PictureKernelP5pixelS0_PlS1_S1_ii --------------------------
	.section	.nv.info._Z13PictureKernelP5pixelS0_PlS1_S1_ii,"",@"SHT_CUDA_INFO"
	.sectionflags	@""
	.align	4


	//----- nvinfo : EIATTR_CUDA_API_VERSION
	.align		4
        /*0000*/ 	.byte	0x04, 0x37
        /*0002*/ 	.short	(.L_7 - .L_6)
.L_6:
        /*0004*/ 	.word	0x00000082


	//----- nvinfo : EIATTR_KPARAM_INFO
	.align		4
.L_7:
        /*0008*/ 	.byte	0x04, 0x17
        /*000a*/ 	.short	(.L_9 - .L_8)
.L_8:
        /*000c*/ 	.word	0x00000000
        /*0010*/ 	.short	0x0006
        /*0012*/ 	.short	0x002c
        /*0014*/ 	.byte	0x00, 0xf0, 0x11, 0x00


	//----- nvinfo : EIATTR_KPARAM_INFO
	.align		4
.L_9:
        /*0018*/ 	.byte	0x04, 0x17
        /*001a*/ 	.short	(.L_11 - .L_10)
.L_10:
        /*001c*/ 	.word	0x00000000
        /*0020*/ 	.short	0x0005
        /*0022*/ 	.short	0x0028
        /*0024*/ 	.byte	0x00, 0xf0, 0x11, 0x00


	//----- nvinfo : EIATTR_KPARAM_INFO
	.align		4
.L_11:
        /*0028*/ 	.byte	0x04, 0x17
        /*002a*/ 	.short	(.L_13 - .L_12)
.L_12:
        /*002c*/ 	.word	0x00000000
        /*0030*/ 	.short	0x0004
        /*0032*/ 	.short	0x0020
        /*0034*/ 	.byte	0x00, 0xf5, 0x21, 0x00


	//----- nvinfo : EIATTR_KPARAM_INFO
	.align		4
.L_13:
        /*0038*/ 	.byte	0x04, 0x17
        /*003a*/ 	.short	(.L_15 - .L_14)
.L_14:
        /*003c*/ 	.word	0x00000000
        /*0040*/ 	.short	0x0003
        /*0042*/ 	.short	0x0018
        /*0044*/ 	.byte	0x00, 0xf5, 0x21, 0x00


	//----- nvinfo : EIATTR_KPARAM_INFO
	.align		4
.L_15:
        /*0048*/ 	.byte	0x04, 0x17
        /*004a*/ 	.short	(.L_17 - .L_16)
.L_16:
        /*004c*/ 	.word	0x00000000
        /*0050*/ 	.short	0x0002
        /*0052*/ 	.short	0x0010
        /*0054*/ 	.byte	0x00, 0xf5, 0x21, 0x00


	//----- nvinfo : EIATTR_KPARAM_INFO
	.align		4
.L_17:
        /*0058*/ 	.byte	0x04, 0x17
        /*005a*/ 	.short	(.L_19 - .L_18)
.L_18:
        /*005c*/ 	.word	0x00000000
        /*0060*/ 	.short	0x0001
        /*0062*/ 	.short	0x0008
        /*0064*/ 	.byte	0x00, 0xf5, 0x21, 0x00


	//----- nvinfo : EIATTR_KPARAM_INFO
	.align		4
.L_19:
        /*0068*/ 	.byte	0x04, 0x17
        /*006a*/ 	.short	(.L_21 - .L_20)
.L_20:
        /*006c*/ 	.word	0x00000000
        /*0070*/ 	.short	0x0000
        /*0072*/ 	.short	0x0000
        /*0074*/ 	.byte	0x00, 0xf5, 0x21, 0x00


	//----- nvinfo : EIATTR_SPARSE_MMA_MASK
	.align		4
.L_21:
        /*0078*/ 	.byte	0x03, 0x50
        /*007a*/ 	.short	0x0000


	//----- nvinfo : EIATTR_MAXREG_COUNT
	.align		4
        /*007c*/ 	.byte	0x03, 0x1b
        /*007e*/ 	.short	0x00ff


	//----- nvinfo : EIATTR_MERCURY_ISA_VERSION
	.align		4
        /*0080*/ 	.byte	0x03, 0x5f
        /*0082*/ 	.short	0x0101


	//----- nvinfo : EIATTR_VRC_CTA_INIT_COUNT
	.align		4
        /*0084*/ 	.byte	0x02, 0x4a
	.zero		1
	.zero		1


	//----- nvinfo : EIATTR_EXIT_INSTR_OFFSETS
	.align		4
        /*0088*/ 	.byte	0x04, 0x1c
        /*008a*/ 	.short	(.L_23 - .L_22)


	//   ....[0]....
.L_22:
        /*008c*/ 	.word	0x00003660


	//----- nvinfo : EIATTR_CRS_STACK_SIZE
	.align		4
.L_23:
        /*0090*/ 	.byte	0x04, 0x1e
        /*0092*/ 	.short	(.L_25 - .L_24)
.L_24:
        /*0094*/ 	.word	0x00000000


	//----- nvinfo : EIATTR_CBANK_PARAM_SIZE
	.align		4
.L_25:
        /*0098*/ 	.byte	0x03, 0x19
        /*009a*/ 	.short	0x0030


	//----- nvinfo : EIATTR_PARAM_CBANK
	.align		4
        /*009c*/ 	.byte	0x04, 0x0a
        /*009e*/ 	.short	(.L_27 - .L_26)
	.align		4
.L_26:
        /*00a0*/ 	.word	index@(.nv.constant0._Z13PictureKernelP5pixelS0_PlS1_S1_ii)
        /*00a4*/ 	.short	0x0380
        /*00a6*/ 	.short	0x0030


	//----- nvinfo : EIATTR_SW_WAR
	.align		4
.L_27:
        /*00a8*/ 	.byte	0x04, 0x36
        /*00aa*/ 	.short	(.L_29 - .L_28)
.L_28:
        /*00ac*/ 	.word	0x00000008
.L_29:


//--------------------- .nv.callgraph             --------------------------
	.section	.nv.callgraph,"",@"SHT_CUDA_CALLGRAPH"
	.align	4
	.sectionentsize	8
	.align		4
        /*0000*/ 	.word	0x00000000
	.align		4
        /*0004*/ 	.word	0xffffffff
	.align		4
        /*0008*/ 	.word	0x00000000
	.align		4
        /*000c*/ 	.word	0xfffffffe
	.align		4
        /*0010*/ 	.word	0x00000000
	.align		4
        /*0014*/ 	.word	0xfffffffd
	.align		4
        /*0018*/ 	.word	0x00000000
	.align		4
        /*001c*/ 	.word	0xfffffffc


//--------------------- .text._Z13PictureKernelP5pixelS0_PlS1_S1_ii --------------------------
	.section	.text._Z13PictureKernelP5pixelS0_PlS1_S1_ii,"ax",@progbits
	.align	128
        .global         _Z13PictureKernelP5pixelS0_PlS1_S1_ii
        .type           _Z13PictureKernelP5pixelS0_PlS1_S1_ii,@function
        .size           _Z13PictureKernelP5pixelS0_PlS1_S1_ii,(.L_x_25 - _Z13PictureKernelP5pixelS0_PlS1_S1_ii)
        .other          _Z13PictureKernelP5pixelS0_PlS1_S1_ii,@"STO_CUDA_ENTRY STV_DEFAULT"
_Z13PictureKernelP5pixelS0_PlS1_S1_ii:
.text._Z13PictureKernelP5pixelS0_PlS1_S1_ii:
[----:B------:R-:W-:Y:S01]  /*0000*/  LDC R1, c[0x0][0x37c] ;  /* 0x0000df00ff017b82 */ /* 0x000fe20000000800 */
[----:B------:R-:W0:Y:S07]  /*0010*/  S2R R2, SR_TID.X ;  /* 0x0000000000027919 */ /* 0x000e2e0000002100 */
[----:B------:R-:W0:Y:S01]  /*0020*/  LDC R5, c[0x0][0x360] ;  /* 0x0000d800ff057b82 */ /* 0x000e220000000800 */
[----:B------:R-:W1:Y:S01]  /*0030*/  LDCU.64 UR4, c[0x0][0x358] ;  /* 0x00006b00ff0477ac */ /* 0x000e620008000a00 */
[----:B------:R-:W2:Y:S06]  /*0040*/  S2R R3, SR_TID.Y ;  /* 0x0000000000037919 */ /* 0x000eac0000002200 */
[----:B------:R-:W0:Y:S08]  /*0050*/  S2UR UR6, SR_CTAID.X ;  /* 0x00000000000679c3 */ /* 0x000e300000002500 */
[----:B------:R-:W2:Y:S08]  /*0060*/  S2UR UR7, SR_CTAID.Y ;  /* 0x00000000000779c3 */ /* 0x000eb00000002600 */
[----:B------:R-:W2:Y:S08]  /*0070*/  LDC R4, c[0x0][0x364] ;  /* 0x0000d900ff047b82 */ /* 0x000eb00000000800 */
[----:B------:R-:W3:Y:S01]  /*0080*/  LDC R0, c[0x0][0x3a8] ;  /* 0x0000ea00ff007b82 */ /* 0x000ee20000000800 */
[----:B0-----:R-:W-:-:S07]  /*0090*/  IMAD R5, R5, UR6, R2 ;  /* 0x0000000605057c24 */ /* 0x001fce000f8e0202 */
[----:B------:R-:W0:Y:S01]  /*00a0*/  LDC.64 R8, c[0x0][0x380] ;  /* 0x0000e000ff087b82 */ /* 0x000e220000000a00 */
[----:B--2---:R-:W-:-:S04]  /*00b0*/  IMAD R4, R4, UR7, R3 ;  /* 0x0000000704047c24 */ /* 0x004fc8000f8e0203 */
[----:B---3--:R-:W-:-:S04]  /*00c0*/  IMAD R12, R4, R0, R5 ;  /* 0x00000000040c7224 */ /* 0x008fc800078e0205 */
[----:B0-----:R-:W-:-:S05]  /*00d0*/  IMAD.WIDE R8, R12, 0x3, R8 ;  /* 0x000000030c087825 */ /* 0x001fca00078e0208 */
[----:B-1----:R-:W2:Y:S01]  /*00e0*/  LDG.E.U8 R6, desc[UR4][R8.64] ;  /* 0x0000000408067981 */ /* 0x002ea2000c1e1100 */
[----:B------:R-:W-:Y:S01]  /*00f0*/  IABS R2, R0 ;  /* 0x0000000000027213 */ /* 0x000fe20000000000 */
[C---:B------:R-:W-:Y:S01]  /*0100*/  IMAD.IADD R14, R5.reuse, 0x1, R4 ;  /* 0x00000001050e7824 */ /* 0x040fe200078e0204 */
[----:B------:R-:W-:Y:S02]  /*0110*/  BSSY.RECONVERGENT B0, `(.L_x_0) ;  /* 0x000002a000007945 */ /* 0x000fe40003800200 */
[----:B------:R-:W0:Y:S01]  /*0120*/  I2F.RP R7, R2 ;  /* 0x0000000200077306 */ /* 0x000e220000209400 */
[----:B------:R-:W-:Y:S01]  /*0130*/  IMAD.IADD R5, R5, 0x1, R14 ;  /* 0x0000000105057824 */ /* 0x000fe200078e020e */
[----:B------:R-:W-:Y:S02]  /*0140*/  IABS R4, R14 ;  /* 0x0000000e00047213 */ /* 0x000fe40000000000 */
[----:B------:R-:W-:-:S04]  /*0150*/  ISETP.GE.AND P1, PT, R14, RZ, PT ;  /* 0x000000ff0e00720c */ /* 0x000fc80003f26270 */
[----:B0-----:R-:W0:Y:S02]  /*0160*/  MUFU.RCP R7, R7 ;  /* 0x0000000700077308 */ /* 0x001e240000001000 */
[----:B0-----:R-:W-:-:S06]  /*0170*/  VIADD R10, R7, 0xffffffe ;  /* 0x0ffffffe070a7836 */ /* 0x001fcc0000000000 */
[----:B------:R0:W1:Y:S02]  /*0180*/  F2I.FTZ.U32.TRUNC.NTZ R11, R10 ;  /* 0x0000000a000b7305 */ /* 0x000064000021f000 */
[----:B0-----:R-:W-:Y:S02]  /*0190*/  IMAD.MOV.U32 R10, RZ, RZ, RZ ;  /* 0x000000ffff0a7224 */ /* 0x001fe400078e00ff */
[----:B-1----:R-:W-:-:S04]  /*01a0*/  IMAD.MOV R3, RZ, RZ, -R11 ;  /* 0x000000ffff037224 */ /* 0x002fc800078e0a0b */
[----:B------:R-:W-:-:S04]  /*01b0*/  IMAD R3, R3, R2, RZ ;  /* 0x0000000203037224 */ /* 0x000fc800078e02ff */
[----:B------:R-:W-:-:S04]  /*01c0*/  IMAD.HI.U32 R3, R11, R3, R10 ;  /* 0x000000030b037227 */ /* 0x000fc800078e000a */
[----:B------:R-:W-:Y:S02]  /*01d0*/  IMAD.MOV.U32 R11, RZ, RZ, R4 ;  /* 0x000000ffff0b7224 */ /* 0x000fe400078e0004 */
[----:B------:R-:W-:Y:S02]  /*01e0*/  IMAD.MOV.U32 R10, RZ, RZ, 0x5f5e100 ;  /* 0x05f5e100ff0a7424 */ /* 0x000fe400078e00ff */
[----:B------:R-:W-:-:S04]  /*01f0*/  IMAD.HI.U32 R4, R3, R11, RZ ;  /* 0x0000000b03047227 */ /* 0x000fc800078e00ff */
[----:B------:R-:W-:-:S04]  /*0200*/  IMAD.MOV R4, RZ, RZ, -R4 ;  /* 0x000000ffff047224 */ /* 0x000fc800078e0a04 */
[----:B------:R-:W-:Y:S01]  /*0210*/  IMAD R7, R2, R4, R11 ;  /* 0x0000000402077224 */ /* 0x000fe200078e020b */
[----:B------:R-:W-:Y:S01]  /*0220*/  LOP3.LUT R4, RZ, R0, RZ, 0x33, !PT ;  /* 0x00000000ff047212 */ /* 0x000fe200078e33ff */
[----:B------:R-:W-:-:S03]  /*0230*/  IMAD.MOV.U32 R11, RZ, RZ, 0x0 ;  /* 0x00000000ff0b7424 */ /* 0x000fc600078e00ff */
[----:B------:R-:W-:-:S13]  /*0240*/  ISETP.GT.U32.AND P0, PT, R2, R7, PT ;  /* 0x000000070200720c */ /* 0x000fda0003f04070 */
[----:B------:R-:W-:-:S05]  /*0250*/  @!P0 IMAD.IADD R7, R7, 0x1, -R2 ;  /* 0x0000000107078824 */ /* 0x000fca00078e0a02 */
[----:B------:R-:W-:-:S13]  /*0260*/  ISETP.GT.U32.AND P0, PT, R2, R7, PT ;  /* 0x000000070200720c */ /* 0x000fda0003f04070 */
[----:B------:R-:W-:Y:S01]  /*0270*/  @!P0 IMAD.IADD R7, R7, 0x1, -R2 ;  /* 0x0000000107078824 */ /* 0x000fe200078e0a02 */
[----:B------:R-:W-:-:S03]  /*0280*/  ISETP.NE.AND P0, PT, R0, RZ, PT ;  /* 0x000000ff0000720c */ /* 0x000fc60003f05270 */
[----:B------:R-:W-:-:S05]  /*0290*/  @!P1 IMAD.MOV R7, RZ, RZ, -R7 ;  /* 0x000000ffff079224 */ /* 0x000fca00078e0a07 */
[----:B------:R-:W-:Y:S02]  /*02a0*/  SEL R7, R4, R7, !P0 ;  /* 0x0000000704077207 */ /* 0x000fe40004000000 */
[----:B--2---:R-:W-:-:S13]  /*02b0*/  ISETP.NE.AND P2, PT, R6, RZ, PT ;  /* 0x000000ff0600720c */ /* 0x004fda0003f45270 */
[----:B------:R-:W-:Y:S05]  /*02c0*/  @!P2 BRA `(.L_x_1) ;  /* 0x000000000038a947 */ /* 0x000fea0003800000 */
[----:B------:R-:W-:Y:S01]  /*02d0*/  BSSY.RECONVERGENT B1, `(.L_x_2) ;  /* 0x000000b000017945 */ /* 0x000fe20003800200 */
[----:B------:R-:W-:Y:S02]  /*02e0*/  IMAD.MOV.U32 R13, RZ, RZ, 0x1 ;  /* 0x00000001ff0d7424 */ /* 0x000fe400078e00ff */
[----:B------:R-:W-:-:S07]  /*02f0*/  IMAD.MOV.U32 R10, RZ, RZ, RZ ;  /* 0x000000ffff0a7224 */ /* 0x000fce00078e00ff */
.L_x_3:
[C---:B------:R-:W-:Y:S02]  /*0300*/  ISETP.GT.U32.AND P2, PT, R6.reuse, 0x1, PT ;  /* 0x000000010600780c */ /* 0x040fe40003f44070 */
[----:B------:R-:W-:Y:S02]  /*0310*/  LOP3.LUT R11, R6, 0x1, RZ, 0xc0, !PT ;  /* 0x00000001060b7812 */ /* 0x000fe400078ec0ff */
[----:B------:R-:W-:Y:S02]  /*0320*/  SHF.R.U32.HI R6, RZ, 0x1, R6 ;  /* 0x00000001ff067819 */ /* 0x000fe40000011606 */
[----:B------:R-:W-:-:S04]  /*0330*/  ISETP.NE.U32.AND P1, PT, R11, 0x1, PT ;  /* 0x000000010b00780c */ /* 0x000fc80003f25070 */
[C---:B------:R-:W-:Y:S01]  /*0340*/  SEL R11, R13.reuse, RZ, !P1 ;  /* 0x000000ff0d0b7207 */ /* 0x040fe20004800000 */
[----:B------:R-:W-:-:S04]  /*0350*/  IMAD R13, R13, 0xa, RZ ;  /* 0x0000000a0d0d7824 */ /* 0x000fc800078e02ff */
[----:B------:R-:W-:Y:S01]  /*0360*/  IMAD.IADD R10, R11, 0x1, R10 ;  /* 0x000000010b0a7824 */ /* 0x000fe200078e020a */
[----:B------:R-:W-:Y:S06]  /*0370*/  @P2 BRA `(.L_x_3) ;  /* 0xfffffffc00e02947 */ /* 0x000fec000383ffff */
[----:B------:R-:W-:Y:S05]  /*0380*/  BSYNC.RECONVERGENT B1 ;  /* 0x0000000000017941 */ /* 0x000fea0003800200 */
.L_x_2:
[----:B------:R-:W-:Y:S02]  /*0390*/  VIADD R10, R10, 0x5f5e100 ;  /* 0x05f5e1000a0a7836 */ /* 0x000fe40000000000 */
[----:B------:R-:W-:-:S07]  /*03a0*/  IMAD.MOV.U32 R11, RZ, RZ, RZ ;  /* 0x000000ffff0b7224 */ /* 0x000fce00078e00ff */
.L_x_1:
[----:B------:R-:W-:Y:S05]  /*03b0*/  BSYNC.RECONVERGENT B0 ;  /* 0x0000000000007941 */ /* 0x000fea0003800200 */
.L_x_0:
[----:B------:R-:W0:Y:S02]  /*03c0*/  LDC.64 R14, c[0x0][0x390] ;  /* 0x0000e400ff0e7b82 */ /* 0x000e240000000a00 */
[----:B0-----:R-:W-:-:S05]  /*03d0*/  IMAD.WIDE R14, R12, 0x8, R14 ;  /* 0x000000080c0e7825 */ /* 0x001fca00078e020e */
[----:B------:R0:W-:Y:S04]  /*03e0*/  STG.E.64 desc[UR4][R14.64], R10 ;  /* 0x0000000a0e007986 */ /* 0x0001e8000c101b04 */
[----:B------:R-:W2:Y:S01]  /*03f0*/  LDG.E.U8 R6, desc[UR4][R8.64+0x1] ;  /* 0x0000010408067981 */ /* 0x000ea2000c1e1100 */
[----:B------:R-:W-:Y:S01]  /*0400*/  BSSY.RECONVERGENT B0, `(.L_x_4) ;  /* 0x0000013000007945 */ /* 0x000fe20003800200 */
[----:B------:R-:W-:Y:S02]  /*0410*/  IMAD.MOV.U32 R16, RZ, RZ, 0x5f5e100 ;  /* 0x05f5e100ff107424 */ /* 0x000fe400078e00ff */
[----:B------:R-:W-:Y:S01]  /*0420*/  IMAD.MOV.U32 R17, RZ, RZ, 0x0 ;  /* 0x00000000ff117424 */ /* 0x000fe200078e00ff */
[----:B--2---:R-:W-:-:S13]  /*0430*/  ISETP.NE.AND P1, PT, R6, RZ, PT ;  /* 0x000000ff0600720c */ /* 0x004fda0003f25270 */
[----:B0-----:R-:W-:Y:S05]  /*0440*/  @!P1 BRA `(.L_x_5) ;  /* 0x0000000000389947 */ /* 0x001fea0003800000 */
[----:B------:R-:W-:Y:S01]  /*0450*/  BSSY.RECONVERGENT B1, `(.L_x_6) ;  /* 0x000000b000017945 */ /* 0x000fe20003800200 */
[----:B------:R-:W-:Y:S02]  /*0460*/  IMAD.MOV.U32 R10, RZ, RZ, 0x1 ;  /* 0x00000001ff0a7424 */ /* 0x000fe400078e00ff */
[----:B------:R-:W-:-:S07]  /*0470*/  IMAD.MOV.U32 R16, RZ, RZ, RZ ;  /* 0x000000ffff107224 */ /* 0x000fce00078e00ff */
.L_x_7:
        /* <DEDUP_REMOVED lines=9> */
.L_x_6:
[----:B------:R-:W-:Y:S02]  /*0510*/  VIADD R16, R16, 0x5f5e100 ;  /* 0x05f5e10010107836 */ /* 0x000fe40000000000 */
[----:B------:R-:W-:-:S07]  /*0520*/  IMAD.MOV.U32 R17, RZ, RZ, RZ ;  /* 0x000000ffff117224 */ /* 0x000fce00078e00ff */
.L_x_5:
[----:B------:R-:W-:Y:S05]  /*0530*/  BSYNC.RECONVERGENT B0 ;  /* 0x0000000000007941 */ /* 0x000fea0003800200 */
.L_x_4:
        /* <DEDUP_REMOVED lines=12> */
.L_x_11:
        /* <DEDUP_REMOVED lines=9> */
.L_x_10:
[----:B------:R-:W-:Y:S02]  /*0690*/  VIADD R28, R28, 0x5f5e100 ;  /* 0x05f5e1001c1c7836 */ /* 0x000fe40000000000 */
[----:B------:R-:W-:-:S07]  /*06a0*/  IMAD.MOV.U32 R29, RZ, RZ, RZ ;  /* 0x000000ffff1d7224 */ /* 0x000fce00078e00ff */
.L_x_9:
[----:B------:R-:W-:Y:S05]  /*06b0*/  BSYNC.RECONVERGENT B0 ;  /* 0x0000000000007941 */ /* 0x000fea0003800200 */
.L_x_8:
[----:B------:R-:W0:Y:S02]  /*06c0*/  LDC.64 R16, c[0x0][0x3a0] ;  /* 0x0000e800ff107b82 */ /* 0x000e240000000a00 */
[----:B0-----:R-:W-:-:S05]  /*06d0*/  IMAD.WIDE R12, R12, 0x8, R16 ;  /* 0x000000080c0c7825 */ /* 0x001fca00078e0210 */
[----:B------:R0:W-:Y:S04]  /*06e0*/  STG.E.64 desc[UR4][R12.64], R28 ;  /* 0x0000001c0c007986 */ /* 0x0001e8000c101b04 */
[----:B------:R-:W2:Y:S02]  /*06f0*/  LDG.E.64 R16, desc[UR4][R14.64] ;  /* 0x000000040e107981 */ /* 0x000ea4000c1e1b00 */
[----:B--2---:R-:W-:-:S04]  /*0700*/  IMAD.WIDE.U32 R18, R17, -0x2849cb25, RZ ;  /* 0xd7b634db11127825 */ /* 0x004fc800078e00ff */
[----:B------:R-:W-:-:S04]  /*0710*/  IMAD.WIDE.U32 R22, R16, -0x2849cb25, RZ ;  /* 0xd7b634db10167825 */ /* 0x000fc800078e00ff */
[----:B------:R-:W-:-:S04]  /*0720*/  IMAD.WIDE.U32 R18, P1, R16, 0x431bde82, R18 ;  /* 0x431bde8210127825 */ /* 0x000fc80007820012 */
[----:B------:R-:W-:-:S04]  /*0730*/  IMAD.WIDE.U32 R20, R17, -0x1a85bd43, RZ ;  /* 0xe57a42bd11147825 */ /* 0x000fc800078e00ff */
[----:B------:R-:W-:Y:S01]  /*0740*/  IMAD.X R27, RZ, RZ, RZ, P1 ;  /* 0x000000ffff1b7224 */ /* 0x000fe200008e06ff */
[----:B------:R-:W-:Y:S01]  /*0750*/  IADD3 RZ, P1, PT, R23, R18, RZ ;  /* 0x0000001217ff7210 */ /* 0x000fe20007f3e0ff */
[----:B------:R-:W-:Y:S02]  /*0760*/  IMAD.MOV.U32 R26, RZ, RZ, R19 ;  /* 0x000000ffff1a7224 */ /* 0x000fe400078e0013 */
[----:B------:R-:W-:-:S04]  /*0770*/  IMAD.WIDE.U32 R22, R17, -0x392e1ef7, RZ ;  /* 0xc6d1e10911167825 */ /* 0x000fc800078e00ff */
[----:B------:R-:W-:-:S04]  /*0780*/  IMAD.WIDE.U32 R24, R16, -0x1a85bd43, RZ ;  /* 0xe57a42bd10187825 */ /* 0x000fc800078e00ff */
[----:B------:R-:W-:-:S04]  /*0790*/  IMAD.WIDE.U32 R20, P2, R16, -0x29406b2b, R20 ;  /* 0xd6bf94d510147825 */ /* 0x000fc80007840014 */
[----:B------:R-:W-:Y:S01]  /*07a0*/  IMAD.WIDE.U32.X R26, R17, 0x431bde82, R26, P1 ;  /* 0x431bde82111a7825 */ /* 0x000fe200008e041a */
[----:B------:R-:W-:Y:S02]  /*07b0*/  IADD3 RZ, P3, PT, R25, R20, RZ ;  /* 0x0000001419ff7210 */ /* 0x000fe40007f7e0ff */
[----:B------:R-:W-:Y:S01]  /*07c0*/  ISETP.LT.AND P1, PT, R17, RZ, PT ;  /* 0x000000ff1100720c */ /* 0x000fe20003f21270 */
[----:B------:R-:W-:Y:S01]  /*07d0*/  IMAD.WIDE.U32 R18, R16, -0x392e1ef7, RZ ;  /* 0xc6d1e10910127825 */ /* 0x000fe200078e00ff */
[----:B------:R-:W-:-:S03]  /*07e0*/  IADD3 R25, P6, PT, R26, 0x2849cb25, RZ ;  /* 0x2849cb251a197810 */ /* 0x000fc60007fde0ff */
[----:B------:R-:W-:Y:S01]  /*07f0*/  IMAD.WIDE.U32 R22, P4, R16, 0x29f16b11, R22 ;  /* 0x29f16b1110167825 */ /* 0x000fe20007880016 */
[----:B------:R-:W-:-:S03]  /*0800*/  SEL R25, R25, R26, P1 ;  /* 0x0000001a19197207 */ /* 0x000fc60000800000 */
[----:B------:R-:W-:Y:S01]  /*0810*/  IMAD.MOV.U32 R20, RZ, RZ, R23 ;  /* 0x000000ffff147224 */ /* 0x000fe200078e0017 */
[----:B------:R-:W-:Y:S02]  /*0820*/  IADD3 RZ, P5, PT, R19, R22, RZ ;  /* 0x0000001613ff7210 */ /* 0x000fe40007fbe0ff */
[----:B------:R-:W-:Y:S02]  /*0830*/  IADD3.X R19, PT, PT, R27, -0x431bde83, RZ, P6, !PT ;  /* 0xbce4217d1b137810 */ /* 0x000fe400037fe4ff */
[----:B------:R-:W-:Y:S01]  /*0840*/  IADD3 R18, P6, PT, R16, R21, RZ ;  /* 0x0000001510127210 */ /* 0x000fe20007fde0ff */
[----:B------:R-:W-:Y:S01]  /*0850*/  IMAD.X R21, RZ, RZ, RZ, P4 ;  /* 0x000000ffff157224 */ /* 0x000fe200020e06ff */
[----:B------:R-:W-:Y:S02]  /*0860*/  SEL R22, R19, R27, P1 ;  /* 0x0000001b13167207 */ /* 0x000fe40000800000 */
[----:B------:R-:W-:Y:S01]  /*0870*/  IADD3.X R19, PT, PT, RZ, R17, RZ, P2, P6 ;  /* 0x00000011ff137210 */ /* 0x000fe200017ec4ff */
[----:B------:R-:W-:Y:S01]  /*0880*/  IMAD.WIDE.U32.X R20, R17, 0x29f16b11, R20, P5 ;  /* 0x29f16b1111147825 */ /* 0x000fe200028e0414 */
[----:B------:R-:W-:-:S03]  /*0890*/  SHF.R.S64 R25, R25, 0x12, R22 ;  /* 0x0000001219197819 */ /* 0x000fc60000001016 */
[----:B------:R-:W-:Y:S01]  /*08a0*/  IMAD.WIDE.U32.X R18, R17, -0x29406b2b, R18, P3 ;  /* 0xd6bf94d511127825 */ /* 0x000fe200018e0412 */
[----:B------:R-:W-:Y:S02]  /*08b0*/  IADD3 R23, P2, PT, R20, 0x392e1ef7, RZ ;  /* 0x392e1ef714177810 */ /* 0x000fe40007f5e0ff */
[----:B------:R-:W-:Y:S02]  /*08c0*/  LEA.HI R22, R22, R25, RZ, 0x1 ;  /* 0x0000001916167211 */ /* 0x000fe400078f08ff */
[----:B------:R-:W-:Y:S02]  /*08d0*/  IADD3.X R27, PT, PT, R21, -0x29f16b12, RZ, P2, !PT ;  /* 0xd60e94ee151b7810 */ /* 0x000fe400017fe4ff */
[----:B------:R-:W-:Y:S02]  /*08e0*/  IADD3 R6, P2, PT, -R16, R18, RZ ;  /* 0x0000001210067210 */ /* 0x000fe40007f5e1ff */
[----:B------:R-:W-:Y:S02]  /*08f0*/  SEL R24, R23, R20, P1 ;  /* 0x0000001417187207 */ /* 0x000fe40000800000 */
[----:B------:R-:W-:Y:S01]  /*0900*/  SEL R23, R27, R21, P1 ;  /* 0x000000151b177207 */ /* 0x000fe20000800000 */
[----:B------:R-:W-:Y:S01]  /*0910*/  IMAD.X R27, R19, 0x1, ~R17, P2 ;  /* 0x00000001131b7824 */ /* 0x000fe200010e0e11 */
[----:B------:R-:W-:Y:S01]  /*0920*/  IADD3 R19, P2, PT, R6, 0x1a85bd43, RZ ;  /* 0x1a85bd4306137810 */ /* 0x000fe20007f5e0ff */
[----:B------:R-:W-:-:S03]  /*0930*/  IMAD.WIDE.U32 R20, R17, 0x3886594b, RZ ;  /* 0x3886594b11147825 */ /* 0x000fc600078e00ff */
[----:B------:R-:W-:Y:S01]  /*0940*/  SEL R6, R19, R6, P1 ;  /* 0x0000000613067207 */ /* 0x000fe20000800000 */
[----:B------:R-:W-:-:S04]  /*0950*/  IMAD.WIDE.U32 R18, R16, 0x3886594b, RZ ;  /* 0x3886594b10127825 */ /* 0x000fc800078e00ff */
[----:B------:R-:W-:-:S04]  /*0960*/  IMAD.WIDE.U32 R20, P3, R16, 0x346dc5d6, R20 ;  /* 0x346dc5d610147825 */ /* 0x000fc80007860014 */
[----:B------:R-:W-:Y:S01]  /*0970*/  IMAD.MOV.U32 R18, RZ, RZ, R21 ;  /* 0x000000ffff127224 */ /* 0x000fe200078e0015 */
[----:B------:R-:W-:Y:S01]  /*0980*/  IADD3 RZ, P4, PT, R19, R20, RZ ;  /* 0x0000001413ff7210 */ /* 0x000fe20007f9e0ff */
[----:B------:R-:W-:Y:S01]  /*0990*/  IMAD.X R19, RZ, RZ, RZ, P3 ;  /* 0x000000ffff137224 */ /* 0x000fe200018e06ff */
[----:B------:R-:W-:-:S03]  /*09a0*/  SHF.R.S64 R20, R24, 0xe, R23 ;  /* 0x0000000e18147819 */ /* 0x000fc60000001017 */
[----:B------:R-:W-:Y:S01]  /*09b0*/  IMAD.WIDE.U32.X R18, R17, 0x346dc5d6, R18, P4 ;  /* 0x346dc5d611127825 */ /* 0x000fe200020e0412 */
[----:B------:R-:W-:Y:S02]  /*09c0*/  LEA.HI R23, R23, R20, RZ, 0x1 ;  /* 0x0000001417177211 */ /* 0x000fe400078f08ff */
[----:B------:R-:W-:Y:S02]  /*09d0*/  IADD3.X R20, PT, PT, R27, 0x29406b2a, RZ, P2, !PT ;  /* 0x29406b2a1b147810 */ /* 0x000fe400017fe4ff */
[----:B------:R-:W-:Y:S02]  /*09e0*/  IADD3 R25, P3, PT, R18, -0x3886594b, RZ ;  /* 0xc779a6b512197810 */ /* 0x000fe40007f7e0ff */
[----:B------:R-:W-:Y:S02]  /*09f0*/  SEL R27, R20, R27, P1 ;  /* 0x0000001b141b7207 */ /* 0x000fe40000800000 */
[----:B------:R-:W-:Y:S02]  /*0a00*/  IADD3.X R21, PT, PT, R19, -0x346dc5d7, RZ, P3, !PT ;  /* 0xcb923a2913157810 */ /* 0x000fe40001ffe4ff */
[----:B------:R-:W-:-:S02]  /*0a10*/  SEL R25, R25, R18, P1 ;  /* 0x0000001219197207 */ /* 0x000fc40000800000 */
[----:B------:R-:W-:Y:S01]  /*0a20*/  SEL R24, R21, R19, P1 ;  /* 0x0000001315187207 */ /* 0x000fe20000800000 */
[----:B------:R-:W-:Y:S01]  /*0a30*/  IMAD.WIDE.U32 R18, R17, 0x70a3d70b, RZ ;  /* 0x70a3d70b11127825 */ /* 0x000fe200078e00ff */
[----:B------:R-:W-:Y:S02]  /*0a40*/  SHF.R.S64 R6, R6, 0x17, R27 ;  /* 0x0000001706067819 */ /* 0x000fe4000000101b */
[----:B------:R-:W-:Y:S01]  /*0a50*/  SHF.R.S64 R25, R25, 0xb, R24 ;  /* 0x0000000b19197819 */ /* 0x000fe20000001018 */
[----:B------:R-:W-:Y:S01]  /*0a60*/  IMAD.WIDE.U32 R20, R16, 0x70a3d70b, RZ ;  /* 0x70a3d70b10147825 */ /* 0x000fe200078e00ff */
[----:B------:R-:W-:Y:S02]  /*0a70*/  LEA.HI R27, R27, R6, RZ, 0x1 ;  /* 0x000000061b1b7211 */ /* 0x000fe400078f08ff */
[----:B------:R-:W-:Y:S01]  /*0a80*/  LEA.HI R24, R24, R25, RZ, 0x1 ;  /* 0x0000001918187211 */ /* 0x000fe200078f08ff */
[----:B------:R-:W-:-:S04]  /*0a90*/  IMAD.WIDE.U32 R18, P2, R16, -0x5c28f5c3, R18 ;  /* 0xa3d70a3d10127825 */ /* 0x000fc80007840012 */
[----:B------:R-:W-:Y:S01]  /*0aa0*/  IMAD.HI R6, R27, 0x66666667, RZ ;  /* 0x666666671b067827 */ /* 0x000fe200078e02ff */
[----:B------:R-:W-:Y:S02]  /*0ab0*/  IADD3 RZ, P3, PT, R21, R18, RZ ;  /* 0x0000001215ff7210 */ /* 0x000fe40007f7e0ff */
[----:B------:R-:W-:-:S04]  /*0ac0*/  IADD3 R18, P4, PT, R16, R19, RZ ;  /* 0x0000001310127210 */ /* 0x000fc80007f9e0ff */
[----:B------:R-:W-:-:S03]  /*0ad0*/  IADD3.X R19, PT, PT, RZ, R17, RZ, P2, P4 ;  /* 0x00000011ff137210 */ /* 0x000fc600017e84ff */
[----:B------:R-:W-:-:S03]  /*0ae0*/  IMAD.WIDE.U32.X R18, R17, -0x5c28f5c3, R18, P3 ;  /* 0xa3d70a3d11127825 */ /* 0x000fc600018e0412 */
[----:B------:R-:W-:-:S05]  /*0af0*/  IADD3 R21, P2, PT, -R16, R18, RZ ;  /* 0x0000001210157210 */ /* 0x000fca0007f5e1ff */
[----:B------:R-:W-:Y:S01]  /*0b00*/  IMAD.X R18, R19, 0x1, ~R17, P2 ;  /* 0x0000000113127824 */ /* 0x000fe200010e0e11 */
[----:B------:R-:W-:-:S04]  /*0b10*/  IADD3 R20, P2, PT, R21, -0x70a3d70b, RZ ;  /* 0x8f5c28f515147810 */ /* 0x000fc80007f5e0ff */
[----:B------:R-:W-:Y:S02]  /*0b20*/  IADD3.X R19, PT, PT, R18, 0x5c28f5c2, RZ, P2, !PT ;  /* 0x5c28f5c212137810 */ /* 0x000fe400017fe4ff */
[----:B------:R-:W-:Y:S02]  /*0b30*/  SEL R21, R20, R21, P1 ;  /* 0x0000001514157207 */ /* 0x000fe40000800000 */
[----:B------:R-:W-:Y:S01]  /*0b40*/  SEL R26, R19, R18, P1 ;  /* 0x00000012131a7207 */ /* 0x000fe20000800000 */
[----:B------:R-:W-:-:S03]  /*0b50*/  IMAD.WIDE.U32 R18, R17, 0x66666667, RZ ;  /* 0x6666666711127825 */ /* 0x000fc600078e00ff */
[----:B------:R-:W-:Y:S01]  /*0b60*/  SHF.R.S64 R25, R21, 0x6, R26 ;  /* 0x0000000615197819 */ /* 0x000fe2000000101a */
[----:B------:R-:W-:-:S03]  /*0b70*/  IMAD.WIDE.U32 R20, R16, 0x66666667, RZ ;  /* 0x6666666710147825 */ /* 0x000fc600078e00ff */
[----:B------:R-:W-:Y:S01]  /*0b80*/  LEA.HI R26, R26, R25, RZ, 0x1 ;  /* 0x000000191a1a7211 */ /* 0x000fe200078f08ff */
[----:B------:R-:W-:-:S04]  /*0b90*/  IMAD.WIDE.U32 R18, P2, R16, 0x66666666, R18 ;  /* 0x6666666610127825 */ /* 0x000fc80007840012 */
[----:B------:R-:W-:Y:S01]  /*0ba0*/  IMAD.MOV.U32 R20, RZ, RZ, R19 ;  /* 0x000000ffff147224 */ /* 0x000fe200078e0013 */
[----:B------:R-:W-:Y:S01]  /*0bb0*/  IADD3 RZ, P3, PT, R21, R18, RZ ;  /* 0x0000001215ff7210 */ /* 0x000fe20007f7e0ff */
[----:B------:R-:W-:Y:S02]  /*0bc0*/  IMAD.X R21, RZ, RZ, RZ, P2 ;  /* 0x000000ffff157224 */ /* 0x000fe400010e06ff */
[----:B------:R-:W-:-:S04]  /*0bd0*/  IMAD.HI R18, R22, 0x66666667, RZ ;  /* 0x6666666716127827 */ /* 0x000fc800078e02ff */
[----:B------:R-:W-:-:S03]  /*0be0*/  IMAD.WIDE.U32.X R20, R17, 0x66666666, R20, P3 ;  /* 0x6666666611147825 */ /* 0x000fc600018e0414 */
[----:B------:R-:W-:-:S04]  /*0bf0*/  IADD3 R19, P2, PT, R20, -0x66666667, RZ ;  /* 0x9999999914137810 */ /* 0x000fc80007f5e0ff */
[----:B------:R-:W-:Y:S02]  /*0c00*/  IADD3.X R25, PT, PT, R21, -0x66666667, RZ, P2, !PT ;  /* 0x9999999915197810 */ /* 0x000fe400017fe4ff */
[----:B------:R-:W-:Y:S02]  /*0c10*/  SEL R19, R19, R20, P1 ;  /* 0x0000001413137207 */ /* 0x000fe40000800000 */
[----:B------:R-:W-:Y:S02]  /*0c20*/  SEL R20, R25, R21, P1 ;  /* 0x0000001519147207 */ /* 0x000fe40000800000 */
[----:B------:R-:W-:Y:S02]  /*0c30*/  SHF.R.U32.HI R21, RZ, 0x1f, R6 ;  /* 0x0000001fff157819 */ /* 0x000fe40000011606 */
[----:B------:R-:W-:Y:S02]  /*0c40*/  SHF.R.S64 R19, R19, 0x2, R20 ;  /* 0x0000000213137819 */ /* 0x000fe40000001014 */
[----:B------:R-:W-:-:S02]  /*0c50*/  LEA.HI.SX32 R6, R6, R21, 0x1e ;  /* 0x0000001506067211 */ /* 0x000fc400078ff2ff */
[----:B------:R-:W-:-:S03]  /*0c60*/  SHF.R.U32.HI R21, RZ, 0x1f, R18 ;  /* 0x0000001fff157819 */ /* 0x000fc60000011612 */
[----:B------:R-:W-:Y:S01]  /*0c70*/  IMAD R27, R6, -0xa, R27 ;  /* 0xfffffff6061b7824 */ /* 0x000fe200078e021b */
[----:B------:R-:W-:Y:S01]  /*0c80*/  LEA.HI.SX32 R21, R18, R21, 0x1e ;  /* 0x0000001512157211 */ /* 0x000fe200078ff2ff */
[----:B------:R-:W-:-:S04]  /*0c90*/  IMAD.HI R18, R23, 0x66666667, RZ ;  /* 0x6666666717127827 */ /* 0x000fc800078e02ff */
[----:B------:R-:W-:Y:S01]  /*0ca0*/  IMAD R22, R21, -0xa, R22 ;  /* 0xfffffff615167824 */ /* 0x000fe200078e0216 */
[----:B------:R-:W-:-:S04]  /*0cb0*/  SHF.R.U32.HI R21, RZ, 0x1f, R18 ;  /* 0x0000001fff157819 */ /* 0x000fc80000011612 */
[----:B------:R-:W-:Y:S02]  /*0cc0*/  LEA.HI.SX32 R18, R18, R21, 0x1e ;  /* 0x0000001512127211 */ /* 0x000fe400078ff2ff */
[----:B------:R-:W-:Y:S02]  /*0cd0*/  LEA.HI R21, P1, R20, R19, RZ, 0x1 ;  /* 0x0000001314157211 */ /* 0x000fe400078308ff */
[----:B------:R-:W-:Y:S01]  /*0ce0*/  LOP3.LUT R22, R22, R27, RZ, 0x3c, !PT ;  /* 0x0000001b16167212 */ /* 0x000fe200078e3cff */
[----:B------:R-:W-:Y:S01]  /*0cf0*/  IMAD R23, R18, -0xa, R23 ;  /* 0xfffffff612177824 */ /* 0x000fe200078e0217 */
[----:B------:R-:W-:Y:S01]  /*0d00*/  LEA.HI.X.SX32 R20, R20, RZ, 0x1e, P1 ;  /* 0x000000ff14147211 */ /* 0x000fe200008ff6ff */
[----:B------:R-:W-:-:S04]  /*0d10*/  IMAD.HI R18, R26, 0x66666667, RZ ;  /* 0x666666671a127827 */ /* 0x000fc800078e02ff */
[----:B------:R-:W-:Y:S01]  /*0d20*/  IMAD.HI R6, R21, 0x66666667, RZ ;  /* 0x6666666715067827 */ /* 0x000fe200078e02ff */
[----:B------:R-:W-:-:S04]  /*0d30*/  SHF.R.U32.HI R19, RZ, 0x1f, R18 ;  /* 0x0000001fff137819 */ /* 0x000fc80000011612 */
[----:B------:R-:W-:Y:S02]  /*0d40*/  LEA.HI R19, R18, R19, RZ, 0x1e ;  /* 0x0000001312137211 */ /* 0x000fe400078ff0ff */
[----:B------:R-:W-:-:S03]  /*0d50*/  IADD3 R18, P2, PT, RZ, -R16, RZ ;  /* 0x80000010ff127210 */ /* 0x000fc60007f5e0ff */
[----:B------:R-:W-:Y:S01]  /*0d60*/  IMAD R26, R19, -0xa, R26 ;  /* 0xfffffff6131a7824 */ /* 0x000fe200078e021a */
[----:B------:R-:W-:-:S04]  /*0d70*/  SHF.R.U32.HI R19, RZ, 0x1f, R6 ;  /* 0x0000001fff137819 */ /* 0x000fc80000011606 */
[----:B------:R-:W-:Y:S01]  /*0d80*/  LEA.HI.SX32 R6, R6, R19, 0x1e ;  /* 0x0000001306067211 */ /* 0x000fe200078ff2ff */
[----:B------:R-:W-:-:S04]  /*0d90*/  IMAD.X R19, RZ, RZ, ~R17, P2 ;  /* 0x000000ffff137224 */ /* 0x000fc800010e0e11 */
[----:B------:R-:W-:Y:S02]  /*0da0*/  IMAD R6, R6, -0xa, R21 ;  /* 0xfffffff606067824 */ /* 0x000fe400078e0215 */
[----:B------:R-:W-:-:S04]  /*0db0*/  IMAD.WIDE.U32 R18, R21, 0xa, R18 ;  /* 0x0000000a15127825 */ /* 0x000fc800078e0012 */
[----:B------:R-:W-:Y:S02]  /*0dc0*/  IMAD R21, R6, -0xa, RZ ;  /* 0xfffffff606157824 */ /* 0x000fe400078e02ff */
[----:B------:R-:W-:-:S04]  /*0dd0*/  IMAD.HI R6, R24, 0x66666667, RZ ;  /* 0x6666666718067827 */ /* 0x000fc800078e02ff */
[----:B------:R-:W-:Y:S01]  /*0de0*/  IMAD R26, R26, -0x64, R21 ;  /* 0xffffff9c1a1a7824 */ /* 0x000fe200078e0215 */
[----:B------:R-:W-:Y:S02]  /*0df0*/  SHF.R.U32.HI R25, RZ, 0x1f, R6 ;  /* 0x0000001fff197819 */ /* 0x000fe40000011606 */
[----:B------:R-:W-:Y:S02]  /*0e00*/  LOP3.LUT R21, R23, R22, RZ, 0x3c, !PT ;  /* 0x0000001617157212 */ /* 0x000fe400078e3cff */
[----:B------:R-:W-:-:S03]  /*0e10*/  LEA.HI.SX32 R25, R6, R25, 0x1e ;  /* 0x0000001906197211 */ /* 0x000fc600078ff2ff */
[----:B------:R-:W-:Y:S02]  /*0e20*/  IMAD R21, R21, 0x64, R26 ;  /* 0x0000006415157824 */ /* 0x000fe400078e021a */
[----:B------:R-:W-:Y:S02]  /*0e30*/  IMAD R24, R25, -0xa, R24 ;  /* 0xfffffff619187824 */ /* 0x000fe400078e0218 */
[----:B------:R-:W-:Y:S01]  /*0e40*/  IMAD R25, R20, 0xa, RZ ;  /* 0x0000000a14197824 */ /* 0x000fe200078e02ff */
[----:B------:R-:W-:Y:S02]  /*0e50*/  IADD3 R18, P1, P2, R16, R21, R18 ;  /* 0x0000001510127210 */ /* 0x000fe40007a3e012 */
[C---:B------:R-:W-:Y:S01]  /*0e60*/  LOP3.LUT R22, R24.reuse, R22, RZ, 0x3c, !PT ;  /* 0x0000001618167212 */ /* 0x040fe200078e3cff */
[----:B------:R-:W-:Y:S01]  /*0e70*/  IMAD.IADD R6, R19, 0x1, R25 ;  /* 0x0000000113067824 */ /* 0x000fe200078e0219 */
[----:B------:R-:W-:Y:S02]  /*0e80*/  SHF.R.S32.HI R21, RZ, 0x1f, R21 ;  /* 0x0000001fff157819 */ /* 0x000fe40000011415 */
[----:B------:R-:W-:Y:S01]  /*0e90*/  LOP3.LUT R23, R24, R23, R27, 0x96, !PT ;  /* 0x0000001718177212 */ /* 0x000fe200078e961b */
[----:B------:R-:W-:Y:S01]  /*0ea0*/  IMAD R22, R22, 0xa, RZ ;  /* 0x0000000a16167824 */ /* 0x000fe200078e02ff */
[----:B------:R-:W-:-:S02]  /*0eb0*/  IADD3.X R21, PT, PT, R17, R21, R6, P1, P2 ;  /* 0x0000001511157210 */ /* 0x000fc40000fe4406 */
[--C-:B------:R-:W-:Y:S02]  /*0ec0*/  SHF.R.S32.HI R19, RZ, 0x1f, R23.reuse ;  /* 0x0000001fff137819 */ /* 0x100fe40000011417 */
[----:B0-----:R-:W-:Y:S02]  /*0ed0*/  IADD3 R28, P1, P2, R22, R18, R23 ;  /* 0x00000012161c7210 */ /* 0x001fe40007a3e017 */
[----:B------:R-:W-:-:S04]  /*0ee0*/  SHF.R.S32.HI R22, RZ, 0x1f, R22 ;  /* 0x0000001fff167819 */ /* 0x000fc80000011416 */
[----:B------:R-:W-:-:S05]  /*0ef0*/  IADD3.X R29, PT, PT, R22, R21, R19, P1, P2 ;  /* 0x00000015161d7210 */ /* 0x000fca0000fe4413 */
        /* <DEDUP_REMOVED lines=17> */
[----:B------:R-:W-:-:S04]  /*1010*/  IMAD.WIDE.U32 R24, P4, R16, 0x29f16b11, R24 ;  /* 0x29f16b1110187825 */ /* 0x000fc80007880018 */
        /* <DEDUP_REMOVED lines=8> */
[----:B------:R-:W-:-:S03]  /*10a0*/  SEL R24, R27, R22, P1 ;  /* 0x000000161b187207 */ /* 0x000fc60000800000 */
[----:B------:R-:W-:Y:S01]  /*10b0*/  IMAD.WIDE.U32.X R18, R17, -0x29406b2b, R18, P3 ;  /* 0xd6bf94d511127825 */ /* 0x000fe200018e0412 */
[----:B------:R-:W-:Y:S02]  /*10c0*/  IADD3 R25, P2, PT, R20, 0x392e1ef7, RZ ;  /* 0x392e1ef714197810 */ /* 0x000fe40007f5e0ff */
[----:B------:R-:W-:Y:S02]  /*10d0*/  SHF.R.S64 R24, R24, 0x12, R23 ;  /* 0x0000001218187819 */ /* 0x000fe40000001017 */
[----:B------:R-:W-:Y:S02]  /*10e0*/  IADD3.X R27, PT, PT, R21, -0x29f16b12, RZ, P2, !PT ;  /* 0xd60e94ee151b7810 */ /* 0x000fe400017fe4ff */
[----:B------:R-:W-:Y:S02]  /*10f0*/  IADD3 R22, P2, PT, -R16, R18, RZ ;  /* 0x0000001210167210 */ /* 0x000fe40007f5e1ff */
[----:B------:R-:W-:Y:S02]  /*1100*/  SEL R25, R25, R20, P1 ;  /* 0x0000001419197207 */ /* 0x000fe40000800000 */
[----:B------:R-:W-:Y:S01]  /*1110*/  SEL R6, R27, R21, P1 ;  /* 0x000000151b067207 */ /* 0x000fe20000800000 */
[----:B------:R-:W-:Y:S01]  /*1120*/  IMAD.X R27, R19, 0x1, ~R17, P2 ;  /* 0x00000001131b7824 */ /* 0x000fe200010e0e11 */
[----:B------:R-:W-:Y:S01]  /*1130*/  IADD3 R19, P2, PT, R22, 0x1a85bd43, RZ ;  /* 0x1a85bd4316137810 */ /* 0x000fe20007f5e0ff */
[----:B------:R-:W-:Y:S01]  /*1140*/  IMAD.WIDE.U32 R20, R17, 0x3886594b, RZ ;  /* 0x3886594b11147825 */ /* 0x000fe200078e00ff */
[----:B------:R-:W-:-:S02]  /*1150*/  LEA.HI R23, R23, R24, RZ, 0x1 ;  /* 0x0000001817177211 */ /* 0x000fc400078f08ff */
[----:B------:R-:W-:Y:S01]  /*1160*/  SEL R22, R19, R22, P1 ;  /* 0x0000001613167207 */ /* 0x000fe20000800000 */
[----:B------:R-:W-:-:S04]  /*1170*/  IMAD.WIDE.U32 R18, R16, 0x3886594b, RZ ;  /* 0x3886594b10127825 */ /* 0x000fc800078e00ff */
[----:B------:R-:W-:-:S04]  /*1180*/  IMAD.WIDE.U32 R20, P3, R16, 0x346dc5d6, R20 ;  /* 0x346dc5d610147825 */ /* 0x000fc80007860014 */
[----:B------:R-:W-:Y:S01]  /*1190*/  IMAD.MOV.U32 R18, RZ, RZ, R21 ;  /* 0x000000ffff127224 */ /* 0x000fe200078e0015 */
[----:B------:R-:W-:Y:S01]  /*11a0*/  IADD3 RZ, P4, PT, R19, R20, RZ ;  /* 0x0000001413ff7210 */ /* 0x000fe20007f9e0ff */
[----:B------:R-:W-:Y:S01]  /*11b0*/  IMAD.X R19, RZ, RZ, RZ, P3 ;  /* 0x000000ffff137224 */ /* 0x000fe200018e06ff */
[----:B------:R-:W-:Y:S02]  /*11c0*/  SHF.R.S64 R21, R25, 0xe, R6 ;  /* 0x0000000e19157819 */ /* 0x000fe40000001006 */
[----:B------:R-:W-:Y:S01]  /*11d0*/  IADD3.X R20, PT, PT, R27, 0x29406b2a, RZ, P2, !PT ;  /* 0x29406b2a1b147810 */ /* 0x000fe200017fe4ff */
[----:B------:R-:W-:Y:S01]  /*11e0*/  IMAD.WIDE.U32.X R18, R17, 0x346dc5d6, R18, P4 ;  /* 0x346dc5d611127825 */ /* 0x000fe200020e0412 */
[----:B------:R-:W-:Y:S02]  /*11f0*/  LEA.HI R6, R6, R21, RZ, 0x1 ;  /* 0x0000001506067211 */ /* 0x000fe400078f08ff */
[----:B------:R-:W-:Y:S01]  /*1200*/  SEL R27, R20, R27, P1 ;  /* 0x0000001b141b7207 */ /* 0x000fe20000800000 */
[----:B------:R-:W-:Y:S01]  /*1210*/  IMAD.WIDE.U32 R20, R16, 0x70a3d70b, RZ ;  /* 0x70a3d70b10147825 */ /* 0x000fe200078e00ff */
[----:B0-----:R-:W-:-:S02]  /*1220*/  IADD3 R29, P3, PT, R18, -0x3886594b, RZ ;  /* 0xc779a6b5121d7810 */ /* 0x001fc40007f7e0ff */
[----:B------:R-:W-:Y:S02]  /*1230*/  SHF.R.S64 R22, R22, 0x17, R27 ;  /* 0x0000001716167819 */ /* 0x000fe4000000101b */
[----:B------:R-:W-:Y:S02]  /*1240*/  IADD3.X R24, PT, PT, R19, -0x346dc5d7, RZ, P3, !PT ;  /* 0xcb923a2913187810 */ /* 0x000fe40001ffe4ff */
[----:B------:R-:W-:Y:S02]  /*1250*/  SEL R25, R29, R18, P1 ;  /* 0x000000121d197207 */ /* 0x000fe40000800000 */
[----:B------:R-:W-:Y:S01]  /*1260*/  SEL R24, R24, R19, P1 ;  /* 0x0000001318187207 */ /* 0x000fe20000800000 */
[----:B------:R-:W-:Y:S01]  /*1270*/  IMAD.WIDE.U32 R18, R17, 0x70a3d70b, RZ ;  /* 0x70a3d70b11127825 */ /* 0x000fe200078e00ff */
[----:B------:R-:W-:Y:S02]  /*1280*/  LEA.HI R27, R27, R22, RZ, 0x1 ;  /* 0x000000161b1b7211 */ /* 0x000fe400078f08ff */
[----:B------:R-:W-:Y:S01]  /*1290*/  SHF.R.S64 R25, R25, 0xb, R24 ;  /* 0x0000000b19197819 */ /* 0x000fe20000001018 */
[----:B------:R-:W-:-:S03]  /*12a0*/  IMAD.WIDE.U32 R18, P2, R16, -0x5c28f5c3, R18 ;  /* 0xa3d70a3d10127825 */ /* 0x000fc60007840012 */
[----:B------:R-:W-:Y:S02]  /*12b0*/  LEA.HI R24, R24, R25, RZ, 0x1 ;  /* 0x0000001918187211 */ /* 0x000fe400078f08ff */
        /* <DEDUP_REMOVED lines=23> */
[----:B------:R-:W-:-:S04]  /*1430*/  SEL R20, R25, R21, P1 ;  /* 0x0000001519147207 */ /* 0x000fc80000800000 */
[----:B------:R-:W-:Y:S02]  /*1440*/  SHF.R.S64 R21, R19, 0x2, R20 ;  /* 0x0000000213157819 */ /* 0x000fe40000001014 */
[----:B------:R-:W-:Y:S02]  /*1450*/  SHF.R.U32.HI R19, RZ, 0x1f, R18 ;  /* 0x0000001fff137819 */ /* 0x000fe40000011612 */
[----:B------:R-:W-:Y:S02]  /*1460*/  LEA.HI R21, P1, R20, R21, RZ, 0x1 ;  /* 0x0000001514157211 */ /* 0x000fe400078308ff */
[----:B------:R-:W-:Y:S02]  /*1470*/  LEA.HI R19, R18, R19, RZ, 0x1e ;  /* 0x0000001312137211 */ /* 0x000fe400078ff0ff */
[----:B------:R-:W-:Y:S01]  /*1480*/  LEA.HI.X.SX32 R20, R20, RZ, 0x1e, P1 ;  /* 0x000000ff14147211 */ /* 0x000fe200008ff6ff */
[----:B------:R-:W-:-:S04]  /*1490*/  IMAD.HI R18, R21, 0x66666667, RZ ;  /* 0x6666666715127827 */ /* 0x000fc800078e02ff */
[----:B------:R-:W-:Y:S01]  /*14a0*/  IMAD R26, R19, -0xa, R26 ;  /* 0xfffffff6131a7824 */ /* 0x000fe200078e021a */
[----:B------:R-:W-:Y:S01]  /*14b0*/  SHF.R.U32.HI R19, RZ, 0x1f, R18 ;  /* 0x0000001fff137819 */ /* 0x000fe20000011612 */
[----:B------:R-:W-:-:S03]  /*14c0*/  IMAD R29, R20, 0xa, RZ ;  /* 0x0000000a141d7824 */ /* 0x000fc600078e02ff */
[----:B------:R-:W-:Y:S02]  /*14d0*/  LEA.HI.SX32 R22, R18, R19, 0x1e ;  /* 0x0000001312167211 */ /* 0x000fe400078ff2ff */
[----:B------:R-:W-:-:S03]  /*14e0*/  IADD3 R18, P2, PT, RZ, -R16, RZ ;  /* 0x80000010ff127210 */ /* 0x000fc60007f5e0ff */
[----:B------:R-:W-:Y:S02]  /*14f0*/  IMAD R22, R22, -0xa, R21 ;  /* 0xfffffff616167824 */ /* 0x000fe400078e0215 */
[----:B------:R-:W-:Y:S02]  /*1500*/  IMAD.X R19, RZ, RZ, ~R17, P2 ;  /* 0x000000ffff137224 */ /* 0x000fe400010e0e11 */
[----:B------:R-:W-:-:S04]  /*1510*/  IMAD.WIDE.U32 R18, R21, 0xa, R18 ;  /* 0x0000000a15127825 */ /* 0x000fc800078e0012 */
[----:B------:R-:W-:Y:S02]  /*1520*/  IMAD R21, R22, -0xa, RZ ;  /* 0xfffffff616157824 */ /* 0x000fe400078e02ff */
[----:B------:R-:W-:-:S04]  /*1530*/  IMAD.HI R22, R27, 0x66666667, RZ ;  /* 0x666666671b167827 */ /* 0x000fc800078e02ff */
[----:B------:R-:W-:Y:S01]  /*1540*/  IMAD R21, R26, -0x64, R21 ;  /* 0xffffff9c1a157824 */ /* 0x000fe200078e0215 */
[----:B------:R-:W-:Y:S01]  /*1550*/  SHF.R.U32.HI R25, RZ, 0x1f, R22 ;  /* 0x0000001fff197819 */ /* 0x000fe20000011616 */
[----:B------:R-:W-:-:S03]  /*1560*/  IMAD.IADD R19, R19, 0x1, R29 ;  /* 0x0000000113137824 */ /* 0x000fc600078e021d */
[----:B------:R-:W-:Y:S01]  /*1570*/  LEA.HI.SX32 R22, R22, R25, 0x1e ;  /* 0x0000001916167211 */ /* 0x000fe200078ff2ff */
[----:B------:R-:W-:Y:S01]  /*1580*/  IMAD.HI R25, R23, 0x66666667, RZ ;  /* 0x6666666717197827 */ /* 0x000fe200078e02ff */
[----:B------:R-:W-:Y:S02]  /*1590*/  IADD3 R28, P1, P2, R16, R21, R18 ;  /* 0x00000015101c7210 */ /* 0x000fe40007a3e012 */
[----:B------:R-:W-:Y:S01]  /*15a0*/  SHF.R.S32.HI R21, RZ, 0x1f, R21 ;  /* 0x0000001fff157819 */ /* 0x000fe20000011415 */
[----:B------:R-:W-:Y:S01]  /*15b0*/  IMAD R27, R22, -0xa, R27 ;  /* 0xfffffff6161b7824 */ /* 0x000fe200078e021b */
[----:B------:R-:W-:Y:S02]  /*15c0*/  SHF.R.U32.HI R22, RZ, 0x1f, R25 ;  /* 0x0000001fff167819 */ /* 0x000fe40000011619 */
[----:B------:R-:W-:Y:S02]  /*15d0*/  IADD3.X R19, PT, PT, R17, R21, R19, P1, P2 ;  /* 0x0000001511137210 */ /* 0x000fe40000fe4413 */
[----:B------:R-:W-:Y:S01]  /*15e0*/  LEA.HI.SX32 R22, R25, R22, 0x1e ;  /* 0x0000001619167211 */ /* 0x000fe200078ff2ff */
[----:B------:R-:W-:-:S04]  /*15f0*/  IMAD.HI R25, R6, 0x66666667, RZ ;  /* 0x6666666706197827 */ /* 0x000fc800078e02ff */
[----:B------:R-:W-:Y:S01]  /*1600*/  IMAD R22, R22, -0xa, R23 ;  /* 0xfffffff616167824 */ /* 0x000fe200078e0217 */
[----:B------:R-:W-:Y:S01]  /*1610*/  SHF.R.U32.HI R26, RZ, 0x1f, R25 ;  /* 0x0000001fff1a7819 */ /* 0x000fe20000011619 */
[----:B------:R-:W-:-:S03]  /*1620*/  IMAD.HI R23, R24, 0x66666667, RZ ;  /* 0x6666666718177827 */ /* 0x000fc600078e02ff */
[----:B------:R-:W-:Y:S02]  /*1630*/  LEA.HI.SX32 R25, R25, R26, 0x1e ;  /* 0x0000001a19197211 */ /* 0x000fe400078ff2ff */
[----:B------:R-:W-:-:S03]  /*1640*/  SHF.R.U32.HI R26, RZ, 0x1f, R23 ;  /* 0x0000001fff1a7819 */ /* 0x000fc60000011617 */
[----:B------:R-:W-:Y:S01]  /*1650*/  IMAD R6, R25, -0xa, R6 ;  /* 0xfffffff619067824 */ /* 0x000fe200078e0206 */
[----:B------:R-:W-:Y:S02]  /*1660*/  LEA.HI.SX32 R25, R23, R26, 0x1e ;  /* 0x0000001a17197211 */ /* 0x000fe400078ff2ff */
[----:B------:R-:W-:-:S03]  /*1670*/  LOP3.LUT R23, R22, R27, RZ, 0x3c, !PT ;  /* 0x0000001b16177212 */ /* 0x000fc600078e3cff */
[----:B------:R-:W-:Y:S01]  /*1680*/  IMAD R24, R25, -0xa, R24 ;  /* 0xfffffff619187824 */ /* 0x000fe200078e0218 */
[----:B------:R-:W-:-:S04]  /*1690*/  LOP3.LUT R20, R23, R6, RZ, 0x3c, !PT ;  /* 0x0000000617147212 */ /* 0x000fc800078e3cff */
[----:B------:R-:W-:Y:S01]  /*16a0*/  LOP3.LUT R27, R24, R6, R27, 0x96, !PT ;  /* 0x00000006181b7212 */ /* 0x000fe200078e961b */
[----:B------:R-:W-:Y:S01]  /*16b0*/  IMAD R16, R20, 0x64, RZ ;  /* 0x0000006414107824 */ /* 0x000fe200078e02ff */
[----:B------:R-:W-:-:S04]  /*16c0*/  LOP3.LUT R23, R24, R23, RZ, 0x3c, !PT ;  /* 0x0000001718177212 */ /* 0x000fc800078e3cff */
[--C-:B------:R-:W-:Y:S01]  /*16d0*/  IADD3 R28, P1, P2, R27, R28, R16.reuse ;  /* 0x0000001c1b1c7210 */ /* 0x100fe20007a3e010 */
[----:B------:R-:W-:Y:S01]  /*16e0*/  IMAD R23, R23, 0xa, RZ ;  /* 0x0000000a17177824 */ /* 0x000fe200078e02ff */
[----:B------:R-:W-:Y:S02]  /*16f0*/  SHF.R.S32.HI R27, RZ, 0x1f, R27 ;  /* 0x0000001fff1b7819 */ /* 0x000fe4000001141b */
[----:B------:R-:W-:-:S04]  /*1700*/  SHF.R.S32.HI R16, RZ, 0x1f, R16 ;  /* 0x0000001fff107819 */ /* 0x000fc80000011410 */
[----:B------:R-:W-:Y:S02]  /*1710*/  IADD3.X R16, PT, PT, R27, R19, R16, P1, P2 ;  /* 0x000000131b107210 */ /* 0x000fe40000fe4410 */
[----:B------:R-:W-:-:S04]  /*1720*/  IADD3 R28, P1, PT, R23, R28, RZ ;  /* 0x0000001c171c7210 */ /* 0x000fc80007f3e0ff */
[----:B------:R-:W-:-:S05]  /*1730*/  LEA.HI.X.SX32 R29, R23, R16, 0x1, P1 ;  /* 0x00000010171d7211 */ /* 0x000fca00008f0eff */
        /* <DEDUP_REMOVED lines=134> */
[----:B--2---:R-:W-:-:S04]  /*1fa0*/  IMAD.WIDE.U32 R16, R25, 0x70a3d70b, RZ ;  /* 0x70a3d70b19107825 */ /* 0x004fc800078e00ff */
[----:B------:R-:W-:-:S04]  /*1fb0*/  IMAD.WIDE.U32 R20, P1, R24, -0x5c28f5c3, R16 ;  /* 0xa3d70a3d18147825 */ /* 0x000fc80007820010 */
[C---:B------:R-:W-:Y:S01]  /*1fc0*/  IMAD.WIDE.U32 R16, R24.reuse, 0x70a3d70b, RZ ;  /* 0x70a3d70b18107825 */ /* 0x040fe200078e00ff */
[----:B------:R-:W-:-:S04]  /*1fd0*/  IADD3 R22, P2, PT, R24, R21, RZ ;  /* 0x0000001518167210 */ /* 0x000fc80007f5e0ff */
[----:B------:R-:W-:Y:S02]  /*1fe0*/  IADD3.X R23, PT, PT, RZ, R25, RZ, P1, P2 ;  /* 0x00000019ff177210 */ /* 0x000fe40000fe44ff */
[----:B------:R-:W-:Y:S01]  /*1ff0*/  IADD3 RZ, P1, PT, R17, R20, RZ ;  /* 0x0000001411ff7210 */ /* 0x000fe20007f3e0ff */
[C---:B------:R-:W-:Y:S01]  /*2000*/  IMAD.WIDE.U32 R16, R25.reuse, 0x66666667, RZ ;  /* 0x6666666719107825 */ /* 0x040fe200078e00ff */
[----:B------:R-:W-:-:S03]  /*2010*/  ISETP.LT.AND P2, PT, R25, RZ, PT ;  /* 0x000000ff1900720c */ /* 0x000fc60003f41270 */
[----:B------:R-:W-:-:S03]  /*2020*/  IMAD.WIDE.U32.X R20, R25, -0x5c28f5c3, R22, P1 ;  /* 0xa3d70a3d19147825 */ /* 0x000fc600008e0416 */
[----:B------:R-:W-:-:S05]  /*2030*/  IADD3 R6, P1, PT, -R24, R20, RZ ;  /* 0x0000001418067210 */ /* 0x000fca0007f3e1ff */
[----:B------:R-:W-:Y:S01]  /*2040*/  IMAD.X R23, R21, 0x1, ~R25, P1 ;  /* 0x0000000115177824 */ /* 0x000fe200008e0e19 */
[----:B0-----:R-:W-:Y:S01]  /*2050*/  IADD3 R19, P1, PT, R6, -0x70a3d70b, RZ ;  /* 0x8f5c28f506137810 */ /* 0x001fe20007f3e0ff */
[----:B------:R-:W-:-:S03]  /*2060*/  IMAD.WIDE.U32 R20, R24, 0x66666667, RZ ;  /* 0x6666666718147825 */ /* 0x000fc600078e00ff */
[----:B------:R-:W-:Y:S01]  /*2070*/  IADD3.X R18, PT, PT, R23, 0x5c28f5c2, RZ, P1, !PT ;  /* 0x5c28f5c217127810 */ /* 0x000fe20000ffe4ff */
[----:B------:R-:W-:Y:S01]  /*2080*/  IMAD.WIDE.U32 R16, P1, R24, 0x66666666, R16 ;  /* 0x6666666618107825 */ /* 0x000fe20007820010 */
[----:B------:R-:W-:Y:S02]  /*2090*/  SEL R20, R19, R6, P2 ;  /* 0x0000000613147207 */ /* 0x000fe40001000000 */
[----:B------:R-:W-:Y:S01]  /*20a0*/  SEL R23, R18, R23, P2 ;  /* 0x0000001712177207 */ /* 0x000fe20001000000 */
[----:B------:R-:W-:Y:S01]  /*20b0*/  IMAD.X R19, RZ, RZ, RZ, P1 ;  /* 0x000000ffff137224 */ /* 0x000fe200008e06ff */
[----:B------:R-:W-:Y:S01]  /*20c0*/  IADD3 RZ, P3, PT, R21, R16, RZ ;  /* 0x0000001015ff7210 */ /* 0x000fe20007f7e0ff */
[----:B------:R-:W-:Y:S01]  /*20d0*/  IMAD.MOV.U32 R18, RZ, RZ, R17 ;  /* 0x000000ffff127224 */ /* 0x000fe200078e0011 */
[----:B------:R-:W-:-:S03]  /*20e0*/  SHF.R.S64 R20, R20, 0x6, R23 ;  /* 0x0000000614147819 */ /* 0x000fc60000001017 */
[----:B------:R-:W-:Y:S01]  /*20f0*/  IMAD.WIDE.U32.X R18, R25, 0x66666666, R18, P3 ;  /* 0x6666666619127825 */ /* 0x000fe200018e0412 */
[----:B------:R-:W-:-:S04]  /*2100*/  LEA.HI R20, P1, R23, R20, RZ, 0x1 ;  /* 0x0000001417147211 */ /* 0x000fc800078308ff */
[----:B------:R-:W-:Y:S02]  /*2110*/  LEA.HI.X.SX32 R21, R23, RZ, 0x1a, P1 ;  /* 0x000000ff17157211 */ /* 0x000fe400008fd6ff */
[----:B------:R-:W-:-:S03]  /*2120*/  IADD3 R27, P1, PT, R18, -0x66666667, RZ ;  /* 0x99999999121b7810 */ /* 0x000fc60007f3e0ff */
[----:B------:R-:W-:Y:S01]  /*2130*/  IMAD.WIDE.U32 R16, R21, 0x66666667, RZ ;  /* 0x6666666715107825 */ /* 0x000fe200078e00ff */
[----:B------:R-:W-:Y:S02]  /*2140*/  IADD3.X R23, PT, PT, R19, -0x66666667, RZ, P1, !PT ;  /* 0x9999999913177810 */ /* 0x000fe40000ffe4ff */
[----:B------:R-:W-:Y:S02]  /*2150*/  SEL R27, R27, R18, P2 ;  /* 0x000000121b1b7207 */ /* 0x000fe40001000000 */
[----:B------:R-:W-:Y:S01]  /*2160*/  SEL R6, R23, R19, P2 ;  /* 0x0000001317067207 */ /* 0x000fe20001000000 */
[C---:B------:R-:W-:Y:S01]  /*2170*/  IMAD.WIDE.U32 R16, P1, R20.reuse, 0x66666666, R16 ;  /* 0x6666666614107825 */ /* 0x040fe20007820010 */
[----:B------:R-:W-:Y:S02]  /*2180*/  ISETP.LT.AND P2, PT, R21, RZ, PT ;  /* 0x000000ff1500720c */ /* 0x000fe40003f41270 */
[----:B------:R-:W-:Y:S01]  /*2190*/  SHF.R.S64 R27, R27, 0x2, R6 ;  /* 0x000000021b1b7819 */ /* 0x000fe20000001006 */
[----:B------:R-:W-:-:S04]  /*21a0*/  IMAD.WIDE.U32 R22, R20, 0x66666667, RZ ;  /* 0x6666666714167825 */ /* 0x000fc800078e00ff */
[----:B------:R-:W-:Y:S01]  /*21b0*/  IMAD.X R19, RZ, RZ, RZ, P1 ;  /* 0x000000ffff137224 */ /* 0x000fe200008e06ff */
[----:B------:R-:W-:Y:S01]  /*21c0*/  IADD3 RZ, P1, PT, R23, R16, RZ ;  /* 0x0000001017ff7210 */ /* 0x000fe20007f3e0ff */
[----:B------:R-:W-:-:S04]  /*21d0*/  IMAD.MOV.U32 R18, RZ, RZ, R17 ;  /* 0x000000ffff127224 */ /* 0x000fc800078e0011 */
[----:B------:R-:W-:-:S03]  /*21e0*/  IMAD.WIDE.U32.X R18, R21, 0x66666666, R18, P1 ;  /* 0x6666666615127825 */ /* 0x000fc600008e0412 */
[----:B------:R-:W-:-:S04]  /*21f0*/  IADD3 R17, P1, PT, R18, -0x66666667, RZ ;  /* 0x9999999912117810 */ /* 0x000fc80007f3e0ff */
[----:B------:R-:W-:Y:S02]  /*2200*/  IADD3.X R23, PT, PT, R19, -0x66666667, RZ, P1, !PT ;  /* 0x9999999913177810 */ /* 0x000fe40000ffe4ff */
[C---:B------:R-:W-:Y:S02]  /*2210*/  LEA.HI R16, P1, R6.reuse, R27, RZ, 0x1 ;  /* 0x0000001b06107211 */ /* 0x040fe400078308ff */
[----:B------:R-:W-:Y:S02]  /*2220*/  SEL R27, R17, R18, P2 ;  /* 0x00000012111b7207 */ /* 0x000fe40001000000 */
[----:B------:R-:W-:Y:S02]  /*2230*/  SEL R22, R23, R19, P2 ;  /* 0x0000001317167207 */ /* 0x000fe40001000000 */
[----:B------:R-:W-:Y:S02]  /*2240*/  LEA.HI.X.SX32 R17, R6, RZ, 0x1e, P1 ;  /* 0x000000ff06117211 */ /* 0x000fe400008ff6ff */
[----:B------:R-:W-:-:S03]  /*2250*/  SHF.R.S64 R27, R27, 0x2, R22 ;  /* 0x000000021b1b7819 */ /* 0x000fc60000001016 */
[----:B------:R-:W-:Y:S01]  /*2260*/  IMAD.WIDE.U32 R18, R17, 0x66666667, RZ ;  /* 0x6666666711127825 */ /* 0x000fe200078e00ff */
[----:B------:R-:W-:-:S04]  /*2270*/  LEA.HI R27, P1, R22, R27, RZ, 0x1 ;  /* 0x0000001b161b7211 */ /* 0x000fc800078308ff */
[----:B------:R-:W-:Y:S01]  /*2280*/  LEA.HI.X.SX32 R6, R22, RZ, 0x1e, P1 ;  /* 0x000000ff16067211 */ /* 0x000fe200008ff6ff */
[----:B------:R-:W-:-:S04]  /*2290*/  IMAD.WIDE.U32 R18, P1, R16, 0x66666666, R18 ;  /* 0x6666666610127825 */ /* 0x000fc80007820012 */
[----:B------:R-:W-:-:S04]  /*22a0*/  IMAD.WIDE.U32 R22, R16, 0x66666667, RZ ;  /* 0x6666666710167825 */ /* 0x000fc800078e00ff */
[----:B------:R-:W-:Y:S01]  /*22b0*/  IMAD.MOV.U32 R22, RZ, RZ, R19 ;  /* 0x000000ffff167224 */ /* 0x000fe200078e0013 */
[----:B------:R-:W-:Y:S01]  /*22c0*/  IADD3 RZ, P2, PT, R23, R18, RZ ;  /* 0x0000001217ff7210 */ /* 0x000fe20007f5e0ff */
[----:B------:R-:W-:Y:S02]  /*22d0*/  IMAD.X R23, RZ, RZ, RZ, P1 ;  /* 0x000000ffff177224 */ /* 0x000fe400008e06ff */
[----:B------:R-:W-:-:S04]  /*22e0*/  IMAD.WIDE.U32 R20, R27, -0xa, R20 ;  /* 0xfffffff61b147825 */ /* 0x000fc800078e0014 */
[C---:B------:R-:W-:Y:S01]  /*22f0*/  IMAD.WIDE.U32.X R22, R17.reuse, 0x66666666, R22, P2 ;  /* 0x6666666611167825 */ /* 0x040fe200010e0416 */
[----:B------:R-:W-:-:S03]  /*2300*/  ISETP.LT.AND P2, PT, R17, RZ, PT ;  /* 0x000000ff1100720c */ /* 0x000fc60003f41270 */
[----:B------:R-:W-:Y:S01]  /*2310*/  IMAD R6, R6, -0xa, RZ ;  /* 0xfffffff606067824 */ /* 0x000fe200078e02ff */
[----:B------:R-:W-:-:S04]  /*2320*/  IADD3 R19, P1, PT, R22, -0x66666667, RZ ;  /* 0x9999999916137810 */ /* 0x000fc80007f3e0ff */
[----:B------:R-:W-:Y:S02]  /*2330*/  IADD3 R6, PT, PT, R21, -R27, R6 ;  /* 0x8000001b15067210 */ /* 0x000fe40007ffe006 */
[----:B------:R-:W-:Y:S02]  /*2340*/  IADD3.X R21, PT, PT, R23, -0x66666667, RZ, P1, !PT ;  /* 0x9999999917157810 */ /* 0x000fe40000ffe4ff */
[----:B------:R-:W-:Y:S02]  /*2350*/  SEL R18, R19, R22, P2 ;  /* 0x0000001613127207 */ /* 0x000fe40001000000 */
[----:B------:R-:W-:Y:S01]  /*2360*/  SEL R22, R21, R23, P2 ;  /* 0x0000001715167207 */ /* 0x000fe20001000000 */
[----:B------:R-:W-:-:S03]  /*2370*/  IMAD R21, R17, 0xa, RZ ;  /* 0x0000000a11157824 */ /* 0x000fc600078e02ff */
[----:B------:R-:W-:-:S04]  /*2380*/  SHF.R.S64 R23, R18, 0x2, R22 ;  /* 0x0000000212177819 */ /* 0x000fc80000001016 */
[----:B------:R-:W-:-:S04]  /*2390*/  LEA.HI R23, P1, R22, R23, RZ, 0x1 ;  /* 0x0000001716177211 */ /* 0x000fc800078308ff */
[----:B------:R-:W-:Y:S01]  /*23a0*/  LEA.HI.X.SX32 R22, R22, RZ, 0x1e, P1 ;  /* 0x000000ff16167211 */ /* 0x000fe200008ff6ff */
[----:B------:R-:W-:-:S04]  /*23b0*/  IMAD.WIDE.U32 R18, R23, -0xa, R16 ;  /* 0xfffffff617127825 */ /* 0x000fc800078e0010 */
[----:B------:R-:W-:-:S04]  /*23c0*/  IMAD.WIDE.U32 R16, R16, 0xa, RZ ;  /* 0x0000000a10107825 */ /* 0x000fc800078e00ff */
[----:B------:R-:W-:Y:S01]  /*23d0*/  IMAD.IADD R17, R17, 0x1, R21 ;  /* 0x0000000111117824 */ /* 0x000fe200078e0215 */
[----:B------:R-:W-:Y:S01]  /*23e0*/  IADD3 R21, P1, PT, R24, -R16, RZ ;  /* 0x8000001018157210 */ /* 0x000fe20007f3e0ff */
[----:B------:R-:W-:-:S04]  /*23f0*/  IMAD R22, R22, -0xa, RZ ;  /* 0xfffffff616167824 */ /* 0x000fc800078e02ff */
[--C-:B------:R-:W-:Y:S01]  /*2400*/  IMAD.X R24, R25, 0x1, ~R17.reuse, P1 ;  /* 0x0000000119187824 */ /* 0x100fe200008e0e11 */
[----:B------:R-:W-:Y:S01]  /*2410*/  IADD3 R19, PT, PT, R19, -R23, R22 ;  /* 0x8000001713137210 */ /* 0x000fe20007ffe016 */
[----:B------:R-:W-:-:S04]  /*2420*/  IMAD.WIDE.U32 R16, R21, 0xa, R16 ;  /* 0x0000000a15107825 */ /* 0x000fc800078e0010 */
[----:B------:R-:W-:Y:S01]  /*2430*/  IMAD R21, R24, 0xa, RZ ;  /* 0x0000000a18157824 */ /* 0x000fe200078e02ff */
[----:B------:R-:W-:-:S04]  /*2440*/  IADD3 R16, P1, PT, R20, R16, RZ ;  /* 0x0000001014107210 */ /* 0x000fc80007f3e0ff */
[C---:B------:R-:W-:Y:S01]  /*2450*/  IADD3.X R17, PT, PT, R6.reuse, R17, R21, P1, !PT ;  /* 0x0000001106117210 */ /* 0x040fe20000ffe415 */
[----:B------:R-:W-:Y:S02]  /*2460*/  IMAD R21, R6, -0x64, RZ ;  /* 0xffffff9c06157824 */ /* 0x000fe400078e02ff */
[----:B------:R-:W-:-:S05]  /*2470*/  IMAD.WIDE.U32 R16, R20, -0x64, R16 ;  /* 0xffffff9c14107825 */ /* 0x000fca00078e0010 */
[----:B------:R-:W-:Y:S01]  /*2480*/  IADD3 R17, PT, PT, R17, -R20, R21 ;  /* 0x8000001411117210 */ /* 0x000fe20007ffe015 */
[----:B------:R-:W-:Y:S02]  /*2490*/  IMAD R21, R19, 0x5a, RZ ;  /* 0x0000005a13157824 */ /* 0x000fe400078e02ff */
[----:B------:R-:W-:-:S04]  /*24a0*/  IMAD.WIDE.U32 R18, R18, 0x5a, R16 ;  /* 0x0000005a12127825 */ /* 0x000fc800078e0010 */
[----:B------:R-:W-:-:S05]  /*24b0*/  IMAD.IADD R19, R19, 0x1, R21 ;  /* 0x0000000113137824 */ /* 0x000fca00078e0215 */
        /* <DEDUP_REMOVED lines=169> */
[----:B------:R-:W2:Y:S01]  /*2f50*/  LDG.E R14, desc[UR4][R14.64] ;  /* 0x000000040e0e7981 */ /* 0x000ea2000c1e1900 */
[----:B------:R-:W-:Y:S01]  /*2f60*/  BSSY.RECONVERGENT B0, `(.L_x_12) ;  /* 0x000001d000007945 */ /* 0x000fe20003800200 */
[----:B------:R-:W-:Y:S01]  /*2f70*/  PRMT R6, RZ, 0x7610, R6 ;  /* 0x00007610ff067816 */ /* 0x000fe20000000006 */
[----:B--2---:R-:W-:-:S05]  /*2f80*/  VIADD R16, R14, 0xfa0a1f00 ;  /* 0xfa0a1f000e107836 */ /* 0x004fca0000000000 */
[----:B------:R-:W-:-:S13]  /*2f90*/  ISETP.NE.AND P1, PT, R16, RZ, PT ;  /* 0x000000ff1000720c */ /* 0x000fda0003f25270 */
[----:B0-----:R-:W-:Y:S05]  /*2fa0*/  @!P1 BRA `(.L_x_13) ;  /* 0x0000000000609947 */ /* 0x001fea0003800000 */
[----:B------:R-:W-:Y:S01]  /*2fb0*/  IMAD.HI R6, R16, 0x66666667, RZ ;  /* 0x6666666710067827 */ /* 0x000fe200078e02ff */
[----:B------:R-:W-:Y:S04]  /*2fc0*/  BSSY.RECONVERGENT B1, `(.L_x_14) ;  /* 0x0000015000017945 */ /* 0x000fe80003800200 */
[----:B------:R-:W-:-:S04]  /*2fd0*/  SHF.R.U32.HI R15, RZ, 0x1f, R6 ;  /* 0x0000001fff0f7819 */ /* 0x000fc80000011606 */
[----:B------:R-:W-:Y:S01]  /*2fe0*/  LEA.HI.SX32 R15, R6, R15, 0x1e ;  /* 0x0000000f060f7211 */ /* 0x000fe200078ff2ff */
[----:B------:R-:W-:-:S04]  /*2ff0*/  IMAD.MOV.U32 R6, RZ, RZ, 0x1 ;  /* 0x00000001ff067424 */ /* 0x000fc800078e00ff */
[----:B------:R-:W-:-:S07]  /*3000*/  IMAD R15, R15, -0xa, R16 ;  /* 0xfffffff60f0f7824 */ /* 0x000fce00078e0210 */
.L_x_15:
[----:B------:R-:W-:Y:S01]  /*3010*/  IMAD.HI R14, R16, 0x66666667, RZ ;  /* 0x66666667100e7827 */ /* 0x000fe200078e02ff */
[----:B------:R-:W-:-:S03]  /*3020*/  ISETP.NE.AND P1, PT, R6, RZ, PT ;  /* 0x000000ff0600720c */ /* 0x000fc60003f25270 */
[----:B------:R-:W-:Y:S01]  /*3030*/  VIADD R18, R16, 0x9 ;  /* 0x0000000910127836 */ /* 0x000fe20000000000 */
[----:B------:R-:W-:-:S04]  /*3040*/  SHF.R.U32.HI R17, RZ, 0x1f, R14 ;  /* 0x0000001fff117819 */ /* 0x000fc8000001160e */
[----:B------:R-:W-:Y:S02]  /*3050*/  LEA.HI.SX32 R17, R14, R17, 0x1e ;  /* 0x000000110e117211 */ /* 0x000fe400078ff2ff */
[----:B------:R-:W-:Y:S01]  /*3060*/  ISETP.GT.U32.AND P2, PT, R18, 0x12, PT ;  /* 0x000000121200780c */ /* 0x000fe20003f44070 */
[----:B------:R-:W-:Y:S02]  /*3070*/  IMAD.MOV.U32 R18, RZ, RZ, R15 ;  /* 0x000000ffff127224 */ /* 0x000fe400078e000f */
[----:B------:R-:W-:-:S05]  /*3080*/  IMAD.HI R14, R17, 0x66666667, RZ ;  /* 0x66666667110e7827 */ /* 0x000fca00078e02ff */
[----:B------:R-:W-:-:S04]  /*3090*/  SHF.R.U32.HI R19, RZ, 0x1f, R14 ;  /* 0x0000001fff137819 */ /* 0x000fc8000001160e */
[----:B------:R-:W-:Y:S01]  /*30a0*/  LEA.HI.SX32 R16, R14, R19, 0x1e ;  /* 0x000000130e107211 */ /* 0x000fe200078ff2ff */
[----:B------:R-:W-:-:S04]  /*30b0*/  IMAD.SHL.U32 R14, R6, 0x2, RZ ;  /* 0x00000002060e7824 */ /* 0x000fc800078e00ff */
[----:B------:R-:W-:Y:S01]  /*30c0*/  IMAD R16, R16, -0xa, R17 ;  /* 0xfffffff610107824 */ /* 0x000fe200078e0211 */
[----:B------:R-:W-:-:S03]  /*30d0*/  SEL R6, R14, 0x1, P1 ;  /* 0x000000010e067807 */ /* 0x000fc60000800000 */
[----:B------:R-:W-:Y:S02]  /*30e0*/  IMAD R15, R14, R16, R15 ;  /* 0x000000100e0f7224 */ /* 0x000fe400078e020f */
[----:B------:R-:W-:Y:S01]  /*30f0*/  IMAD.MOV.U32 R16, RZ, RZ, R17 ;  /* 0x000000ffff107224 */ /* 0x000fe200078e0011 */
[----:B------:R-:W-:Y:S06]  /*3100*/  @P2 BRA `(.L_x_15) ;  /* 0xfffffffc00c02947 */ /* 0x000fec000383ffff */
[----:B------:R-:W-:Y:S05]  /*3110*/  BSYNC.RECONVERGENT B1 ;  /* 0x0000000000017941 */ /* 0x000fea0003800200 */
.L_x_14:
[----:B------:R-:W-:-:S07]  /*3120*/  PRMT R6, R18, 0x7610, R6 ;  /* 0x0000761012067816 */ /* 0x000fce0000000006 */
.L_x_13:
[----:B------:R-:W-:Y:S05]  /*3130*/  BSYNC.RECONVERGENT B0 ;  /* 0x0000000000007941 */ /* 0x000fea0003800200 */
.L_x_12:
[----:B------:R0:W-:Y:S04]  /*3140*/  STG.E.U8 desc[UR4][R8.64], R6 ;  /* 0x0000000608007986 */ /* 0x0001e8000c101104 */
[----:B------:R1:W2:Y:S01]  /*3150*/  LDG.E R10, desc[UR4][R10.64] ;  /* 0x000000040a0a7981 */ /* 0x0002a2000c1e1900 */
[----:B------:R-:W-:Y:S01]  /*3160*/  BSSY.RECONVERGENT B0, `(.L_x_16) ;  /* 0x000001d000007945 */ /* 0x000fe20003800200 */
[----:B-1----:R-:W-:Y:S01]  /*3170*/  PRMT R11, RZ, 0x7610, R11 ;  /* 0x00007610ff0b7816 */ /* 0x002fe2000000000b */
        /* <DEDUP_REMOVED lines=9> */
.L_x_19:
[----:B------:R-:W-:Y:S01]  /*3210*/  IMAD.HI R15, R14, 0x66666667, RZ ;  /* 0x666666670e0f7827 */ /* 0x000fe200078e02ff */
[----:B------:R-:W-:-:S03]  /*3220*/  ISETP.NE.AND P1, PT, R10, RZ, PT ;  /* 0x000000ff0a00720c */ /* 0x000fc60003f25270 */
[----:B------:R-:W-:Y:S01]  /*3230*/  VIADD R14, R14, 0x9 ;  /* 0x000000090e0e7836 */ /* 0x000fe20000000000 */
[----:B------:R-:W-:Y:S01]  /*3240*/  SHF.R.U32.HI R16, RZ, 0x1f, R15 ;  /* 0x0000001fff107819 */ /* 0x000fe2000001160f */
[----:B------:R-:W-:-:S03]  /*3250*/  IMAD.MOV.U32 R17, RZ, RZ, R11 ;  /* 0x000000ffff117224 */ /* 0x000fc600078e000b */
[----:B------:R-:W-:Y:S02]  /*3260*/  LEA.HI.SX32 R16, R15, R16, 0x1e ;  /* 0x000000100f107211 */ /* 0x000fe400078ff2ff */
[----:B------:R-:W-:Y:S01]  /*3270*/  ISETP.GT.U32.AND P2, PT, R14, 0x12, PT ;  /* 0x000000120e00780c */ /* 0x000fe20003f44070 */
[----:B------:R-:W-:Y:S02]  /*3280*/  IMAD.SHL.U32 R14, R10, 0x2, RZ ;  /* 0x000000020a0e7824 */ /* 0x000fe400078e00ff */
[----:B------:R-:W-:-:S03]  /*3290*/  IMAD.HI R15, R16, 0x66666667, RZ ;  /* 0x66666667100f7827 */ /* 0x000fc600078e02ff */
[----:B------:R-:W-:Y:S02]  /*32a0*/  SEL R10, R14, 0x1, P1 ;  /* 0x000000010e0a7807 */ /* 0x000fe40000800000 */
[----:B------:R-:W-:-:S04]  /*32b0*/  SHF.R.U32.HI R18, RZ, 0x1f, R15 ;  /* 0x0000001fff127819 */ /* 0x000fc8000001160f */
[----:B------:R-:W-:-:S05]  /*32c0*/  LEA.HI.SX32 R15, R15, R18, 0x1e ;  /* 0x000000120f0f7211 */ /* 0x000fca00078ff2ff */
[----:B------:R-:W-:-:S04]  /*32d0*/  IMAD R15, R15, -0xa, R16 ;  /* 0xfffffff60f0f7824 */ /* 0x000fc800078e0210 */
[----:B------:R-:W-:Y:S02]  /*32e0*/  IMAD R11, R14, R15, R11 ;  /* 0x0000000f0e0b7224 */ /* 0x000fe400078e020b */
[----:B------:R-:W-:Y:S01]  /*32f0*/  IMAD.MOV.U32 R14, RZ, RZ, R16 ;  /* 0x000000ffff0e7224 */ /* 0x000fe200078e0010 */
[----:B------:R-:W-:Y:S06]  /*3300*/  @P2 BRA `(.L_x_19) ;  /* 0xfffffffc00c02947 */ /* 0x000fec000383ffff */
[----:B------:R-:W-:Y:S05]  /*3310*/  BSYNC.RECONVERGENT B1 ;  /* 0x0000000000017941 */ /* 0x000fea0003800200 */
.L_x_18:
[----:B------:R-:W-:-:S07]  /*3320*/  PRMT R11, R17, 0x7610, R11 ;  /* 0x00007610110b7816 */ /* 0x000fce000000000b */
.L_x_17:
[----:B------:R-:W-:Y:S05]  /*3330*/  BSYNC.RECONVERGENT B0 ;  /* 0x0000000000007941 */ /* 0x000fea0003800200 */
.L_x_16:
[----:B------:R0:W-:Y:S04]  /*3340*/  STG.E.U8 desc[UR4][R8.64+0x1], R11 ;  /* 0x0000010b08007986 */ /* 0x0001e8000c101104 */
        /* <DEDUP_REMOVED lines=12> */
.L_x_23:
        /* <DEDUP_REMOVED lines=17> */
.L_x_22:
[----:B------:R-:W-:-:S07]  /*3520*/  PRMT R14, R16, 0x7610, R14 ;  /* 0x00007610100e7816 */ /* 0x000fce000000000e */
.L_x_21:
[----:B------:R-:W-:Y:S05]  /*3530*/  BSYNC.RECONVERGENT B0 ;  /* 0x0000000000007941 */ /* 0x000fea0003800200 */
.L_x_20:
[----:B------:R-:W-:Y:S01]  /*3540*/  IABS R10, R5 ;  /* 0x00000005000a7213 */ /* 0x000fe20000000000 */
[----:B------:R-:W0:Y:S01]  /*3550*/  LDC.64 R12, c[0x0][0x388] ;  /* 0x0000e200ff0c7b82 */ /* 0x000e220000000a00 */
[----:B------:R-:W-:Y:S01]  /*3560*/  ISETP.GE.AND P2, PT, R5, RZ, PT ;  /* 0x000000ff0500720c */ /* 0x000fe20003f46270 */
[----:B------:R-:W-:Y:S02]  /*3570*/  STG.E.U8 desc[UR4][R8.64+0x2], R14 ;  /* 0x0000020e08007986 */ /* 0x000fe4000c101104 */
[----:B------:R-:W-:-:S04]  /*3580*/  IMAD.HI.U32 R3, R3, R10, RZ ;  /* 0x0000000a03037227 */ /* 0x000fc800078e00ff */
[----:B------:R-:W-:-:S04]  /*3590*/  IMAD.MOV R3, RZ, RZ, -R3 ;  /* 0x000000ffff037224 */ /* 0x000fc800078e0a03 */
[----:B------:R-:W-:-:S05]  /*35a0*/  IMAD R3, R2, R3, R10 ;  /* 0x0000000302037224 */ /* 0x000fca00078e020a */
[----:B------:R-:W-:-:S13]  /*35b0*/  ISETP.GT.U32.AND P1, PT, R2, R3, PT ;  /* 0x000000030200720c */ /* 0x000fda0003f24070 */
[----:B------:R-:W-:-:S05]  /*35c0*/  @!P1 IMAD.IADD R3, R3, 0x1, -R2 ;  /* 0x0000000103039824 */ /* 0x000fca00078e0a02 */
[----:B------:R-:W-:-:S13]  /*35d0*/  ISETP.GT.U32.AND P1, PT, R2, R3, PT ;  /* 0x000000030200720c */ /* 0x000fda0003f24070 */
[----:B------:R-:W-:-:S04]  /*35e0*/  @!P1 IMAD.IADD R3, R3, 0x1, -R2 ;  /* 0x0000000103039824 */ /* 0x000fc800078e0a02 */
[----:B------:R-:W-:-:S05]  /*35f0*/  @!P2 IMAD.MOV R3, RZ, RZ, -R3 ;  /* 0x000000ffff03a224 */ /* 0x000fca00078e0a03 */
[----:B------:R-:W-:-:S05]  /*3600*/  SEL R3, R4, R3, !P0 ;  /* 0x0000000304037207 */ /* 0x000fca0004000000 */
[----:B------:R-:W-:-:S04]  /*3610*/  IMAD R3, R7, R0, R3 ;  /* 0x0000000007037224 */ /* 0x000fc800078e0203 */
[----:B0-----:R-:W-:-:S05]  /*3620*/  IMAD.WIDE R2, R3, 0x3, R12 ;  /* 0x0000000303027825 */ /* 0x001fca00078e020c */
[----:B------:R-:W-:Y:S04]  /*3630*/  STG.E.U8 desc[UR4][R2.64], R6 ;  /* 0x0000000602007986 */ /* 0x000fe8000c101104 */
[----:B------:R-:W-:Y:S04]  /*3640*/  STG.E.U8 desc[UR4][R2.64+0x1], R11 ;  /* 0x0000010b02007986 */ /* 0x000fe8000c101104 */
[----:B------:R-:W-:Y:S01]  /*3650*/  STG.E.U8 desc[UR4][R2.64+0x2], R14 ;  /* 0x0000020e02007986 */ /* 0x000fe2000c101104 */
[----:B------:R-:W-:Y:S05]  /*3660*/  EXIT ;  /* 0x000000000000794d */ /* 0x000fea0003800000 */
.L_x_24:
[----:B------:R-:W-:-:S00]  /*3670*/  BRA `(.L_x_24) ;  /* 0xfffffffc00fc7947 */ /* 0x000fc0000383ffff */
[----:B------:R-:W-:-:S00]  /*3680*/  NOP ;  /* 0x0000000000007918 */ /* 0x000fc00000000000 */
[----:B------:R-:W-:-:S00]  /*3690*/  NOP ;  /* 0x0000000000007918 */ /* 0x000fc00000000000 */
[----:B------:R-:W-:-:S00]  /*36a0*/  NOP ;  /* 0x0000000000007918 */ /* 0x000fc00000000000 */
[----:B------:R-:W-:-:S00]  /*36b0*/  NOP ;  /* 0x0000000000007918 */ /* 0x000fc00000000000 */
[----:B------:R-:W-:-:S00]  /*36c0*/  NOP ;  /* 0x0000000000007918 */ /* 0x000fc00000000000 */
[----:B------:R-:W-:-:S00]  /*36d0*/  NOP ;  /* 0x0000000000007918 */ /* 0x000fc00000000000 */
[----:B------:R-:W-:-:S00]  /*36e0*/  NOP ;  /* 0x0000000000007918 */ /* 0x000fc00000000000 */
[----:B------:R-:W-:-:S00]  /*36f0*/  NOP ;  /* 0x0000000000007918 */ /* 0x000fc00000000000 */
.L_x_25:


//--------------------- .nv.shared.reserved.0     --------------------------
	.section	.nv.shared.reserved.0,"aw",@nobits
	.weak		__nv_reservedSMEM_offset_0_alias
	.size		__nv_reservedSMEM_offset_0_alias, 0, 64
	.other		__nv_reservedSMEM_offset_0_alias,@"STO_CUDA_RESERVED_SHARED STV_DEFAULT"
__nv_reservedSMEM_offset_0_alias:
	.zero		0
	.zero		64


//--------------------- .nv.constant0._Z13PictureKernelP5pixelS0_PlS1_S1_ii --------------------------
	.section	.nv.constant0._Z13PictureKernelP5pixelS0_PlS1_S1_ii,"a",@progbits
	.sectionflags	@""
	.align	4
.nv.constant0._Z13PictureKernelP5pixelS0_PlS1_S1_ii:
	.zero		944


//--------------------- SYMBOLS --------------------------

	.type		.nv.reservedSmem.offset0,@object
	.size		.nv.reservedSmem.offset0,0x4
